//
// Generated by NVIDIA NVVM Compiler
//
// Compiler Build ID: CL-36424714
// Cuda compilation tools, release 13.0, V13.0.88
// Based on NVVM 20.0.0
//

.version 9.0
.target sm_100
.address_size 64

	// .globl	_Z21matmul_tiled_baselinePfS_S_iii
// _ZZ21matmul_tiled_baselinePfS_S_iiiE2As has been demoted
// _ZZ21matmul_tiled_baselinePfS_S_iiiE2Bs has been demoted
// _ZZ21matmul_tiled_cg_basicPfS_S_iiiE2As has been demoted
// _ZZ21matmul_tiled_cg_basicPfS_S_iiiE2Bs has been demoted
// _ZZ20matmul_tiled_cg_warpPfS_S_iiiE2As has been demoted
// _ZZ20matmul_tiled_cg_warpPfS_S_iiiE2Bs has been demoted
// _ZZ20matmul_tiled_cg_coopPfS_S_iiiE2As has been demoted
// _ZZ20matmul_tiled_cg_coopPfS_S_iiiE2Bs has been demoted

.visible .entry _Z21matmul_tiled_baselinePfS_S_iii(
	.param .u64 .ptr .align 1 _Z21matmul_tiled_baselinePfS_S_iii_param_0,
	.param .u64 .ptr .align 1 _Z21matmul_tiled_baselinePfS_S_iii_param_1,
	.param .u64 .ptr .align 1 _Z21matmul_tiled_baselinePfS_S_iii_param_2,
	.param .u32 _Z21matmul_tiled_baselinePfS_S_iii_param_3,
	.param .u32 _Z21matmul_tiled_baselinePfS_S_iii_param_4,
	.param .u32 _Z21matmul_tiled_baselinePfS_S_iii_param_5
)
{
	.reg .pred 	%p<12>;
	.reg .b32 	%r<43>;
	.reg .b32 	%f<111>;
	.reg .b64 	%rd<13>;
	// demoted variable
	.shared .align 4 .b8 _ZZ21matmul_tiled_baselinePfS_S_iiiE2As[4096];
	// demoted variable
	.shared .align 4 .b8 _ZZ21matmul_tiled_baselinePfS_S_iiiE2Bs[4096];
	ld.param.u64 	%rd3, [_Z21matmul_tiled_baselinePfS_S_iii_param_0];
	ld.param.u64 	%rd4, [_Z21matmul_tiled_baselinePfS_S_iii_param_1];
	ld.param.u64 	%rd5, [_Z21matmul_tiled_baselinePfS_S_iii_param_2];
	ld.param.u32 	%r24, [_Z21matmul_tiled_baselinePfS_S_iii_param_3];
	ld.param.u32 	%r25, [_Z21matmul_tiled_baselinePfS_S_iii_param_4];
	ld.param.u32 	%r26, [_Z21matmul_tiled_baselinePfS_S_iii_param_5];
	mov.u32 	%r38, %tid.x;
	mov.u32 	%r40, %tid.y;
	mov.u32 	%r27, %ctaid.y;
	shl.b32 	%r28, %r27, 5;
	add.s32 	%r3, %r28, %r40;
	mov.u32 	%r29, %ctaid.x;
	shl.b32 	%r4, %r29, 5;
	add.s32 	%r5, %r4, %r38;
	setp.lt.s32 	%p1, %r26, 1;
	mov.f32 	%f110, 0f00000000;
	@%p1 bra 	$L__BB0_7;
	add.s32 	%r30, %r26, 31;
	shr.u32 	%r31, %r30, 5;
	shl.b32 	%r32, %r40, 7;
	mov.u32 	%r33, _ZZ21matmul_tiled_baselinePfS_S_iiiE2As;
	add.s32 	%r6, %r33, %r32;
	shl.b32 	%r34, %r38, 2;
	add.s32 	%r7, %r6, %r34;
	mov.u32 	%r35, _ZZ21matmul_tiled_baselinePfS_S_iiiE2Bs;
	add.s32 	%r9, %r35, %r34;
	add.s32 	%r8, %r9, %r32;
	neg.s32 	%r42, %r31;
	mad.lo.s32 	%r36, %r40, %r25, %r38;
	add.s32 	%r41, %r36, %r4;
	shl.b32 	%r12, %r25, 5;
	mad.lo.s32 	%r39, %r26, %r3, %r38;
	cvta.to.global.u64 	%rd1, %rd3;
	cvta.to.global.u64 	%rd2, %rd4;
	mov.f32 	%f110, 0f00000000;
$L__BB0_2:
	setp.ge.s32 	%p2, %r3, %r24;
	setp.ge.s32 	%p3, %r38, %r26;
	mov.f32 	%f108, 0f00000000;
	or.pred  	%p4, %p2, %p3;
	@%p4 bra 	$L__BB0_4;
	mul.wide.u32 	%rd6, %r39, 4;
	add.s64 	%rd7, %rd1, %rd6;
	ld.global.f32 	%f108, [%rd7];
$L__BB0_4:
	setp.ge.s32 	%p5, %r5, %r25;
	st.shared.f32 	[%r7], %f108;
	setp.ge.s32 	%p6, %r40, %r26;
	mov.f32 	%f109, 0f00000000;
	or.pred  	%p7, %p5, %p6;
	@%p7 bra 	$L__BB0_6;
	mul.wide.s32 	%rd8, %r41, 4;
	add.s64 	%rd9, %rd2, %rd8;
	ld.global.f32 	%f109, [%rd9];
$L__BB0_6:
	st.shared.f32 	[%r8], %f109;
	bar.sync 	0;
	ld.shared.f32 	%f12, [%r6];
	ld.shared.f32 	%f13, [%r9];
	fma.rn.f32 	%f14, %f12, %f13, %f110;
	ld.shared.f32 	%f15, [%r6+4];
	ld.shared.f32 	%f16, [%r9+128];
	fma.rn.f32 	%f17, %f15, %f16, %f14;
	ld.shared.f32 	%f18, [%r6+8];
	ld.shared.f32 	%f19, [%r9+256];
	fma.rn.f32 	%f20, %f18, %f19, %f17;
	ld.shared.f32 	%f21, [%r6+12];
	ld.shared.f32 	%f22, [%r9+384];
	fma.rn.f32 	%f23, %f21, %f22, %f20;
	ld.shared.f32 	%f24, [%r6+16];
	ld.shared.f32 	%f25, [%r9+512];
	fma.rn.f32 	%f26, %f24, %f25, %f23;
	ld.shared.f32 	%f27, [%r6+20];
	ld.shared.f32 	%f28, [%r9+640];
	fma.rn.f32 	%f29, %f27, %f28, %f26;
	ld.shared.f32 	%f30, [%r6+24];
	ld.shared.f32 	%f31, [%r9+768];
	fma.rn.f32 	%f32, %f30, %f31, %f29;
	ld.shared.f32 	%f33, [%r6+28];
	ld.shared.f32 	%f34, [%r9+896];
	fma.rn.f32 	%f35, %f33, %f34, %f32;
	ld.shared.f32 	%f36, [%r6+32];
	ld.shared.f32 	%f37, [%r9+1024];
	fma.rn.f32 	%f38, %f36, %f37, %f35;
	ld.shared.f32 	%f39, [%r6+36];
	ld.shared.f32 	%f40, [%r9+1152];
	fma.rn.f32 	%f41, %f39, %f40, %f38;
	ld.shared.f32 	%f42, [%r6+40];
	ld.shared.f32 	%f43, [%r9+1280];
	fma.rn.f32 	%f44, %f42, %f43, %f41;
	ld.shared.f32 	%f45, [%r6+44];
	ld.shared.f32 	%f46, [%r9+1408];
	fma.rn.f32 	%f47, %f45, %f46, %f44;
	ld.shared.f32 	%f48, [%r6+48];
	ld.shared.f32 	%f49, [%r9+1536];
	fma.rn.f32 	%f50, %f48, %f49, %f47;
	ld.shared.f32 	%f51, [%r6+52];
	ld.shared.f32 	%f52, [%r9+1664];
	fma.rn.f32 	%f53, %f51, %f52, %f50;
	ld.shared.f32 	%f54, [%r6+56];
	ld.shared.f32 	%f55, [%r9+1792];
	fma.rn.f32 	%f56, %f54, %f55, %f53;
	ld.shared.f32 	%f57, [%r6+60];
	ld.shared.f32 	%f58, [%r9+1920];
	fma.rn.f32 	%f59, %f57, %f58, %f56;
	ld.shared.f32 	%f60, [%r6+64];
	ld.shared.f32 	%f61, [%r9+2048];
	fma.rn.f32 	%f62, %f60, %f61, %f59;
	ld.shared.f32 	%f63, [%r6+68];
	ld.shared.f32 	%f64, [%r9+2176];
	fma.rn.f32 	%f65, %f63, %f64, %f62;
	ld.shared.f32 	%f66, [%r6+72];
	ld.shared.f32 	%f67, [%r9+2304];
	fma.rn.f32 	%f68, %f66, %f67, %f65;
	ld.shared.f32 	%f69, [%r6+76];
	ld.shared.f32 	%f70, [%r9+2432];
	fma.rn.f32 	%f71, %f69, %f70, %f68;
	ld.shared.f32 	%f72, [%r6+80];
	ld.shared.f32 	%f73, [%r9+2560];
	fma.rn.f32 	%f74, %f72, %f73, %f71;
	ld.shared.f32 	%f75, [%r6+84];
	ld.shared.f32 	%f76, [%r9+2688];
	fma.rn.f32 	%f77, %f75, %f76, %f74;
	ld.shared.f32 	%f78, [%r6+88];
	ld.shared.f32 	%f79, [%r9+2816];
	fma.rn.f32 	%f80, %f78, %f79, %f77;
	ld.shared.f32 	%f81, [%r6+92];
	ld.shared.f32 	%f82, [%r9+2944];
	fma.rn.f32 	%f83, %f81, %f82, %f80;
	ld.shared.f32 	%f84, [%r6+96];
	ld.shared.f32 	%f85, [%r9+3072];
	fma.rn.f32 	%f86, %f84, %f85, %f83;
	ld.shared.f32 	%f87, [%r6+100];
	ld.shared.f32 	%f88, [%r9+3200];
	fma.rn.f32 	%f89, %f87, %f88, %f86;
	ld.shared.f32 	%f90, [%r6+104];
	ld.shared.f32 	%f91, [%r9+3328];
	fma.rn.f32 	%f92, %f90, %f91, %f89;
	ld.shared.f32 	%f93, [%r6+108];
	ld.shared.f32 	%f94, [%r9+3456];
	fma.rn.f32 	%f95, %f93, %f94, %f92;
	ld.shared.f32 	%f96, [%r6+112];
	ld.shared.f32 	%f97, [%r9+3584];
	fma.rn.f32 	%f98, %f96, %f97, %f95;
	ld.shared.f32 	%f99, [%r6+116];
	ld.shared.f32 	%f100, [%r9+3712];
	fma.rn.f32 	%f101, %f99, %f100, %f98;
	ld.shared.f32 	%f102, [%r6+120];
	ld.shared.f32 	%f103, [%r9+3840];
	fma.rn.f32 	%f104, %f102, %f103, %f101;
	ld.shared.f32 	%f105, [%r6+124];
	ld.shared.f32 	%f106, [%r9+3968];
	fma.rn.f32 	%f110, %f105, %f106, %f104;
	bar.sync 	0;
	add.s32 	%r42, %r42, 1;
	setp.ne.s32 	%p8, %r42, 0;
	add.s32 	%r41, %r41, %r12;
	add.s32 	%r40, %r40, 32;
	add.s32 	%r39, %r39, 32;
	add.s32 	%r38, %r38, 32;
	@%p8 bra 	$L__BB0_2;
$L__BB0_7:
	setp.ge.s32 	%p9, %r3, %r24;
	setp.ge.s32 	%p10, %r5, %r25;
	or.pred  	%p11, %p9, %p10;
	@%p11 bra 	$L__BB0_9;
	mad.lo.s32 	%r37, %r25, %r3, %r5;
	cvta.to.global.u64 	%rd10, %rd5;
	mul.wide.s32 	%rd11, %r37, 4;
	add.s64 	%rd12, %rd10, %rd11;
	st.global.f32 	[%rd12], %f110;
$L__BB0_9:
	ret;

}
	// .globl	_Z21matmul_tiled_cg_basicPfS_S_iii
.visible .entry _Z21matmul_tiled_cg_basicPfS_S_iii(
	.param .u64 .ptr .align 1 _Z21matmul_tiled_cg_basicPfS_S_iii_param_0,
	.param .u64 .ptr .align 1 _Z21matmul_tiled_cg_basicPfS_S_iii_param_1,
	.param .u64 .ptr .align 1 _Z21matmul_tiled_cg_basicPfS_S_iii_param_2,
	.param .u32 _Z21matmul_tiled_cg_basicPfS_S_iii_param_3,
	.param .u32 _Z21matmul_tiled_cg_basicPfS_S_iii_param_4,
	.param .u32 _Z21matmul_tiled_cg_basicPfS_S_iii_param_5
)
{
	.reg .pred 	%p<12>;
	.reg .b32 	%r<43>;
	.reg .b32 	%f<111>;
	.reg .b64 	%rd<13>;
	// demoted variable
	.shared .align 4 .b8 _ZZ21matmul_tiled_cg_basicPfS_S_iiiE2As[4096];
	// demoted variable
	.shared .align 4 .b8 _ZZ21matmul_tiled_cg_basicPfS_S_iiiE2Bs[4096];
	ld.param.u64 	%rd3, [_Z21matmul_tiled_cg_basicPfS_S_iii_param_0];
	ld.param.u64 	%rd4, [_Z21matmul_tiled_cg_basicPfS_S_iii_param_1];
	ld.param.u64 	%rd5, [_Z21matmul_tiled_cg_basicPfS_S_iii_param_2];
	ld.param.u32 	%r24, [_Z21matmul_tiled_cg_basicPfS_S_iii_param_3];
	ld.param.u32 	%r25, [_Z21matmul_tiled_cg_basicPfS_S_iii_param_4];
	ld.param.u32 	%r26, [_Z21matmul_tiled_cg_basicPfS_S_iii_param_5];
	mov.u32 	%r38, %tid.x;
	mov.u32 	%r40, %tid.y;
	mov.u32 	%r27, %ctaid.y;
	shl.b32 	%r28, %r27, 5;
	add.s32 	%r3, %r28, %r40;
	mov.u32 	%r29, %ctaid.x;
	shl.b32 	%r4, %r29, 5;
	add.s32 	%r5, %r4, %r38;
	setp.lt.s32 	%p1, %r26, 1;
	mov.f32 	%f110, 0f00000000;
	@%p1 bra 	$L__BB1_7;
	add.s32 	%r30, %r26, 31;
	shr.u32 	%r31, %r30, 5;
	shl.b32 	%r32, %r40, 7;
	mov.u32 	%r33, _ZZ21matmul_tiled_cg_basicPfS_S_iiiE2As;
	add.s32 	%r6, %r33, %r32;
	shl.b32 	%r34, %r38, 2;
	add.s32 	%r7, %r6, %r34;
	mov.u32 	%r35, _ZZ21matmul_tiled_cg_basicPfS_S_iiiE2Bs;
	add.s32 	%r9, %r35, %r34;
	add.s32 	%r8, %r9, %r32;
	neg.s32 	%r42, %r31;
	mad.lo.s32 	%r36, %r40, %r25, %r38;
	add.s32 	%r41, %r36, %r4;
	shl.b32 	%r12, %r25, 5;
	mad.lo.s32 	%r39, %r26, %r3, %r38;
	cvta.to.global.u64 	%rd1, %rd3;
	cvta.to.global.u64 	%rd2, %rd4;
	mov.f32 	%f110, 0f00000000;
$L__BB1_2:
	setp.ge.s32 	%p2, %r3, %r24;
	setp.ge.s32 	%p3, %r38, %r26;
	mov.f32 	%f108, 0f00000000;
	or.pred  	%p4, %p2, %p3;
	@%p4 bra 	$L__BB1_4;
	mul.wide.u32 	%rd6, %r39, 4;
	add.s64 	%rd7, %rd1, %rd6;
	ld.global.f32 	%f108, [%rd7];
$L__BB1_4:
	setp.ge.s32 	%p5, %r5, %r25;
	st.shared.f32 	[%r7], %f108;
	setp.ge.s32 	%p6, %r40, %r26;
	mov.f32 	%f109, 0f00000000;
	or.pred  	%p7, %p5, %p6;
	@%p7 bra 	$L__BB1_6;
	mul.wide.s32 	%rd8, %r41, 4;
	add.s64 	%rd9, %rd2, %rd8;
	ld.global.f32 	%f109, [%rd9];
$L__BB1_6:
	st.shared.f32 	[%r8], %f109;
	barrier.sync 	0;
	ld.shared.f32 	%f12, [%r6];
	ld.shared.f32 	%f13, [%r9];
	fma.rn.f32 	%f14, %f12, %f13, %f110;
	ld.shared.f32 	%f15, [%r6+4];
	ld.shared.f32 	%f16, [%r9+128];
	fma.rn.f32 	%f17, %f15, %f16, %f14;
	ld.shared.f32 	%f18, [%r6+8];
	ld.shared.f32 	%f19, [%r9+256];
	fma.rn.f32 	%f20, %f18, %f19, %f17;
	ld.shared.f32 	%f21, [%r6+12];
	ld.shared.f32 	%f22, [%r9+384];
	fma.rn.f32 	%f23, %f21, %f22, %f20;
	ld.shared.f32 	%f24, [%r6+16];
	ld.shared.f32 	%f25, [%r9+512];
	fma.rn.f32 	%f26, %f24, %f25, %f23;
	ld.shared.f32 	%f27, [%r6+20];
	ld.shared.f32 	%f28, [%r9+640];
	fma.rn.f32 	%f29, %f27, %f28, %f26;
	ld.shared.f32 	%f30, [%r6+24];
	ld.shared.f32 	%f31, [%r9+768];
	fma.rn.f32 	%f32, %f30, %f31, %f29;
	ld.shared.f32 	%f33, [%r6+28];
	ld.shared.f32 	%f34, [%r9+896];
	fma.rn.f32 	%f35, %f33, %f34, %f32;
	ld.shared.f32 	%f36, [%r6+32];
	ld.shared.f32 	%f37, [%r9+1024];
	fma.rn.f32 	%f38, %f36, %f37, %f35;
	ld.shared.f32 	%f39, [%r6+36];
	ld.shared.f32 	%f40, [%r9+1152];
	fma.rn.f32 	%f41, %f39, %f40, %f38;
	ld.shared.f32 	%f42, [%r6+40];
	ld.shared.f32 	%f43, [%r9+1280];
	fma.rn.f32 	%f44, %f42, %f43, %f41;
	ld.shared.f32 	%f45, [%r6+44];
	ld.shared.f32 	%f46, [%r9+1408];
	fma.rn.f32 	%f47, %f45, %f46, %f44;
	ld.shared.f32 	%f48, [%r6+48];
	ld.shared.f32 	%f49, [%r9+1536];
	fma.rn.f32 	%f50, %f48, %f49, %f47;
	ld.shared.f32 	%f51, [%r6+52];
	ld.shared.f32 	%f52, [%r9+1664];
	fma.rn.f32 	%f53, %f51, %f52, %f50;
	ld.shared.f32 	%f54, [%r6+56];
	ld.shared.f32 	%f55, [%r9+1792];
	fma.rn.f32 	%f56, %f54, %f55, %f53;
	ld.shared.f32 	%f57, [%r6+60];
	ld.shared.f32 	%f58, [%r9+1920];
	fma.rn.f32 	%f59, %f57, %f58, %f56;
	ld.shared.f32 	%f60, [%r6+64];
	ld.shared.f32 	%f61, [%r9+2048];
	fma.rn.f32 	%f62, %f60, %f61, %f59;
	ld.shared.f32 	%f63, [%r6+68];
	ld.shared.f32 	%f64, [%r9+2176];
	fma.rn.f32 	%f65, %f63, %f64, %f62;
	ld.shared.f32 	%f66, [%r6+72];
	ld.shared.f32 	%f67, [%r9+2304];
	fma.rn.f32 	%f68, %f66, %f67, %f65;
	ld.shared.f32 	%f69, [%r6+76];
	ld.shared.f32 	%f70, [%r9+2432];
	fma.rn.f32 	%f71, %f69, %f70, %f68;
	ld.shared.f32 	%f72, [%r6+80];
	ld.shared.f32 	%f73, [%r9+2560];
	fma.rn.f32 	%f74, %f72, %f73, %f71;
	ld.shared.f32 	%f75, [%r6+84];
	ld.shared.f32 	%f76, [%r9+2688];
	fma.rn.f32 	%f77, %f75, %f76, %f74;
	ld.shared.f32 	%f78, [%r6+88];
	ld.shared.f32 	%f79, [%r9+2816];
	fma.rn.f32 	%f80, %f78, %f79, %f77;
	ld.shared.f32 	%f81, [%r6+92];
	ld.shared.f32 	%f82, [%r9+2944];
	fma.rn.f32 	%f83, %f81, %f82, %f80;
	ld.shared.f32 	%f84, [%r6+96];
	ld.shared.f32 	%f85, [%r9+3072];
	fma.rn.f32 	%f86, %f84, %f85, %f83;
	ld.shared.f32 	%f87, [%r6+100];
	ld.shared.f32 	%f88, [%r9+3200];
	fma.rn.f32 	%f89, %f87, %f88, %f86;
	ld.shared.f32 	%f90, [%r6+104];
	ld.shared.f32 	%f91, [%r9+3328];
	fma.rn.f32 	%f92, %f90, %f91, %f89;
	ld.shared.f32 	%f93, [%r6+108];
	ld.shared.f32 	%f94, [%r9+3456];
	fma.rn.f32 	%f95, %f93, %f94, %f92;
	ld.shared.f32 	%f96, [%r6+112];
	ld.shared.f32 	%f97, [%r9+3584];
	fma.rn.f32 	%f98, %f96, %f97, %f95;
	ld.shared.f32 	%f99, [%r6+116];
	ld.shared.f32 	%f100, [%r9+3712];
	fma.rn.f32 	%f101, %f99, %f100, %f98;
	ld.shared.f32 	%f102, [%r6+120];
	ld.shared.f32 	%f103, [%r9+3840];
	fma.rn.f32 	%f104, %f102, %f103, %f101;
	ld.shared.f32 	%f105, [%r6+124];
	ld.shared.f32 	%f106, [%r9+3968];
	fma.rn.f32 	%f110, %f105, %f106, %f104;
	barrier.sync 	0;
	add.s32 	%r42, %r42, 1;
	setp.ne.s32 	%p8, %r42, 0;
	add.s32 	%r41, %r41, %r12;
	add.s32 	%r40, %r40, 32;
	add.s32 	%r39, %r39, 32;
	add.s32 	%r38, %r38, 32;
	@%p8 bra 	$L__BB1_2;
$L__BB1_7:
	setp.ge.s32 	%p9, %r3, %r24;
	setp.ge.s32 	%p10, %r5, %r25;
	or.pred  	%p11, %p9, %p10;
	@%p11 bra 	$L__BB1_9;
	mad.lo.s32 	%r37, %r25, %r3, %r5;
	cvta.to.global.u64 	%rd10, %rd5;
	mul.wide.s32 	%rd11, %r37, 4;
	add.s64 	%rd12, %rd10, %rd11;
	st.global.f32 	[%rd12], %f110;
$L__BB1_9:
	ret;

}
	// .globl	_Z20matmul_tiled_cg_warpPfS_S_iii
.visible .entry _Z20matmul_tiled_cg_warpPfS_S_iii(
	.param .u64 .ptr .align 1 _Z20matmul_tiled_cg_warpPfS_S_iii_param_0,
	.param .u64 .ptr .align 1 _Z20matmul_tiled_cg_warpPfS_S_iii_param_1,
	.param .u64 .ptr .align 1 _Z20matmul_tiled_cg_warpPfS_S_iii_param_2,
	.param .u32 _Z20matmul_tiled_cg_warpPfS_S_iii_param_3,
	.param .u32 _Z20matmul_tiled_cg_warpPfS_S_iii_param_4,
	.param .u32 _Z20matmul_tiled_cg_warpPfS_S_iii_param_5
)
{
	.reg .pred 	%p<12>;
	.reg .b32 	%r<43>;
	.reg .b32 	%f<111>;
	.reg .b64 	%rd<13>;
	// demoted variable
	.shared .align 4 .b8 _ZZ20matmul_tiled_cg_warpPfS_S_iiiE2As[4096];
	// demoted variable
	.shared .align 4 .b8 _ZZ20matmul_tiled_cg_warpPfS_S_iiiE2Bs[4096];
	ld.param.u64 	%rd3, [_Z20matmul_tiled_cg_warpPfS_S_iii_param_0];
	ld.param.u64 	%rd4, [_Z20matmul_tiled_cg_warpPfS_S_iii_param_1];
	ld.param.u64 	%rd5, [_Z20matmul_tiled_cg_warpPfS_S_iii_param_2];
	ld.param.u32 	%r24, [_Z20matmul_tiled_cg_warpPfS_S_iii_param_3];
	ld.param.u32 	%r25, [_Z20matmul_tiled_cg_warpPfS_S_iii_param_4];
	ld.param.u32 	%r26, [_Z20matmul_tiled_cg_warpPfS_S_iii_param_5];
	mov.u32 	%r38, %tid.x;
	mov.u32 	%r40, %tid.y;
	mov.u32 	%r27, %ctaid.y;
	shl.b32 	%r28, %r27, 5;
	add.s32 	%r3, %r28, %r40;
	mov.u32 	%r29, %ctaid.x;
	shl.b32 	%r4, %r29, 5;
	add.s32 	%r5, %r4, %r38;
	setp.lt.s32 	%p1, %r26, 1;
	mov.f32 	%f110, 0f00000000;
	@%p1 bra 	$L__BB2_7;
	add.s32 	%r30, %r26, 31;
	shr.u32 	%r31, %r30, 5;
	shl.b32 	%r32, %r40, 7;
	mov.u32 	%r33, _ZZ20matmul_tiled_cg_warpPfS_S_iiiE2As;
	add.s32 	%r6, %r33, %r32;
	shl.b32 	%r34, %r38, 2;
	add.s32 	%r7, %r6, %r34;
	mov.u32 	%r35, _ZZ20matmul_tiled_cg_warpPfS_S_iiiE2Bs;
	add.s32 	%r9, %r35, %r34;
	add.s32 	%r8, %r9, %r32;
	neg.s32 	%r42, %r31;
	mad.lo.s32 	%r36, %r40, %r25, %r38;
	add.s32 	%r41, %r36, %r4;
	shl.b32 	%r12, %r25, 5;
	mad.lo.s32 	%r39, %r26, %r3, %r38;
	cvta.to.global.u64 	%rd1, %rd3;
	cvta.to.global.u64 	%rd2, %rd4;
	mov.f32 	%f110, 0f00000000;
$L__BB2_2:
	setp.ge.s32 	%p2, %r3, %r24;
	setp.ge.s32 	%p3, %r38, %r26;
	mov.f32 	%f108, 0f00000000;
	or.pred  	%p4, %p2, %p3;
	@%p4 bra 	$L__BB2_4;
	mul.wide.u32 	%rd6, %r39, 4;
	add.s64 	%rd7, %rd1, %rd6;
	ld.global.f32 	%f108, [%rd7];
$L__BB2_4:
	setp.ge.s32 	%p5, %r5, %r25;
	st.shared.f32 	[%r7], %f108;
	setp.ge.s32 	%p6, %r40, %r26;
	mov.f32 	%f109, 0f00000000;
	or.pred  	%p7, %p5, %p6;
	@%p7 bra 	$L__BB2_6;
	mul.wide.s32 	%rd8, %r41, 4;
	add.s64 	%rd9, %rd2, %rd8;
	ld.global.f32 	%f109, [%rd9];
$L__BB2_6:
	st.shared.f32 	[%r8], %f109;
	barrier.sync 	0;
	ld.shared.f32 	%f12, [%r6];
	ld.shared.f32 	%f13, [%r9];
	fma.rn.f32 	%f14, %f12, %f13, %f110;
	ld.shared.f32 	%f15, [%r6+4];
	ld.shared.f32 	%f16, [%r9+128];
	fma.rn.f32 	%f17, %f15, %f16, %f14;
	ld.shared.f32 	%f18, [%r6+8];
	ld.shared.f32 	%f19, [%r9+256];
	fma.rn.f32 	%f20, %f18, %f19, %f17;
	ld.shared.f32 	%f21, [%r6+12];
	ld.shared.f32 	%f22, [%r9+384];
	fma.rn.f32 	%f23, %f21, %f22, %f20;
	ld.shared.f32 	%f24, [%r6+16];
	ld.shared.f32 	%f25, [%r9+512];
	fma.rn.f32 	%f26, %f24, %f25, %f23;
	ld.shared.f32 	%f27, [%r6+20];
	ld.shared.f32 	%f28, [%r9+640];
	fma.rn.f32 	%f29, %f27, %f28, %f26;
	ld.shared.f32 	%f30, [%r6+24];
	ld.shared.f32 	%f31, [%r9+768];
	fma.rn.f32 	%f32, %f30, %f31, %f29;
	ld.shared.f32 	%f33, [%r6+28];
	ld.shared.f32 	%f34, [%r9+896];
	fma.rn.f32 	%f35, %f33, %f34, %f32;
	ld.shared.f32 	%f36, [%r6+32];
	ld.shared.f32 	%f37, [%r9+1024];
	fma.rn.f32 	%f38, %f36, %f37, %f35;
	ld.shared.f32 	%f39, [%r6+36];
	ld.shared.f32 	%f40, [%r9+1152];
	fma.rn.f32 	%f41, %f39, %f40, %f38;
	ld.shared.f32 	%f42, [%r6+40];
	ld.shared.f32 	%f43, [%r9+1280];
	fma.rn.f32 	%f44, %f42, %f43, %f41;
	ld.shared.f32 	%f45, [%r6+44];
	ld.shared.f32 	%f46, [%r9+1408];
	fma.rn.f32 	%f47, %f45, %f46, %f44;
	ld.shared.f32 	%f48, [%r6+48];
	ld.shared.f32 	%f49, [%r9+1536];
	fma.rn.f32 	%f50, %f48, %f49, %f47;
	ld.shared.f32 	%f51, [%r6+52];
	ld.shared.f32 	%f52, [%r9+1664];
	fma.rn.f32 	%f53, %f51, %f52, %f50;
	ld.shared.f32 	%f54, [%r6+56];
	ld.shared.f32 	%f55, [%r9+1792];
	fma.rn.f32 	%f56, %f54, %f55, %f53;
	ld.shared.f32 	%f57, [%r6+60];
	ld.shared.f32 	%f58, [%r9+1920];
	fma.rn.f32 	%f59, %f57, %f58, %f56;
	ld.shared.f32 	%f60, [%r6+64];
	ld.shared.f32 	%f61, [%r9+2048];
	fma.rn.f32 	%f62, %f60, %f61, %f59;
	ld.shared.f32 	%f63, [%r6+68];
	ld.shared.f32 	%f64, [%r9+2176];
	fma.rn.f32 	%f65, %f63, %f64, %f62;
	ld.shared.f32 	%f66, [%r6+72];
	ld.shared.f32 	%f67, [%r9+2304];
	fma.rn.f32 	%f68, %f66, %f67, %f65;
	ld.shared.f32 	%f69, [%r6+76];
	ld.shared.f32 	%f70, [%r9+2432];
	fma.rn.f32 	%f71, %f69, %f70, %f68;
	ld.shared.f32 	%f72, [%r6+80];
	ld.shared.f32 	%f73, [%r9+2560];
	fma.rn.f32 	%f74, %f72, %f73, %f71;
	ld.shared.f32 	%f75, [%r6+84];
	ld.shared.f32 	%f76, [%r9+2688];
	fma.rn.f32 	%f77, %f75, %f76, %f74;
	ld.shared.f32 	%f78, [%r6+88];
	ld.shared.f32 	%f79, [%r9+2816];
	fma.rn.f32 	%f80, %f78, %f79, %f77;
	ld.shared.f32 	%f81, [%r6+92];
	ld.shared.f32 	%f82, [%r9+2944];
	fma.rn.f32 	%f83, %f81, %f82, %f80;
	ld.shared.f32 	%f84, [%r6+96];
	ld.shared.f32 	%f85, [%r9+3072];
	fma.rn.f32 	%f86, %f84, %f85, %f83;
	ld.shared.f32 	%f87, [%r6+100];
	ld.shared.f32 	%f88, [%r9+3200];
	fma.rn.f32 	%f89, %f87, %f88, %f86;
	ld.shared.f32 	%f90, [%r6+104];
	ld.shared.f32 	%f91, [%r9+3328];
	fma.rn.f32 	%f92, %f90, %f91, %f89;
	ld.shared.f32 	%f93, [%r6+108];
	ld.shared.f32 	%f94, [%r9+3456];
	fma.rn.f32 	%f95, %f93, %f94, %f92;
	ld.shared.f32 	%f96, [%r6+112];
	ld.shared.f32 	%f97, [%r9+3584];
	fma.rn.f32 	%f98, %f96, %f97, %f95;
	ld.shared.f32 	%f99, [%r6+116];
	ld.shared.f32 	%f100, [%r9+3712];
	fma.rn.f32 	%f101, %f99, %f100, %f98;
	ld.shared.f32 	%f102, [%r6+120];
	ld.shared.f32 	%f103, [%r9+3840];
	fma.rn.f32 	%f104, %f102, %f103, %f101;
	ld.shared.f32 	%f105, [%r6+124];
	ld.shared.f32 	%f106, [%r9+3968];
	fma.rn.f32 	%f110, %f105, %f106, %f104;
	barrier.sync 	0;
	add.s32 	%r42, %r42, 1;
	setp.ne.s32 	%p8, %r42, 0;
	add.s32 	%r41, %r41, %r12;
	add.s32 	%r40, %r40, 32;
	add.s32 	%r39, %r39, 32;
	add.s32 	%r38, %r38, 32;
	@%p8 bra 	$L__BB2_2;
$L__BB2_7:
	setp.ge.s32 	%p9, %r3, %r24;
	setp.ge.s32 	%p10, %r5, %r25;
	or.pred  	%p11, %p9, %p10;
	@%p11 bra 	$L__BB2_9;
	mad.lo.s32 	%r37, %r25, %r3, %r5;
	cvta.to.global.u64 	%rd10, %rd5;
	mul.wide.s32 	%rd11, %r37, 4;
	add.s64 	%rd12, %rd10, %rd11;
	st.global.f32 	[%rd12], %f110;
$L__BB2_9:
	ret;

}
	// .globl	_Z20matmul_tiled_cg_coopPfS_S_iii
.visible .entry _Z20matmul_tiled_cg_coopPfS_S_iii(
	.param .u64 .ptr .align 1 _Z20matmul_tiled_cg_coopPfS_S_iii_param_0,
	.param .u64 .ptr .align 1 _Z20matmul_tiled_cg_coopPfS_S_iii_param_1,
	.param .u64 .ptr .align 1 _Z20matmul_tiled_cg_coopPfS_S_iii_param_2,
	.param .u32 _Z20matmul_tiled_cg_coopPfS_S_iii_param_3,
	.param .u32 _Z20matmul_tiled_cg_coopPfS_S_iii_param_4,
	.param .u32 _Z20matmul_tiled_cg_coopPfS_S_iii_param_5
)
{
	.reg .pred 	%p<60>;
	.reg .b32 	%r<268>;
	.reg .b32 	%f<129>;
	.reg .b64 	%rd<38>;
	// demoted variable
	.shared .align 4 .b8 _ZZ20matmul_tiled_cg_coopPfS_S_iiiE2As[4096];
	// demoted variable
	.shared .align 4 .b8 _ZZ20matmul_tiled_cg_coopPfS_S_iiiE2Bs[4096];
	ld.param.u64 	%rd4, [_Z20matmul_tiled_cg_coopPfS_S_iii_param_0];
	ld.param.u64 	%rd5, [_Z20matmul_tiled_cg_coopPfS_S_iii_param_1];
	ld.param.u32 	%r96, [_Z20matmul_tiled_cg_coopPfS_S_iii_param_3];
	ld.param.u32 	%r97, [_Z20matmul_tiled_cg_coopPfS_S_iii_param_4];
	ld.param.u32 	%r98, [_Z20matmul_tiled_cg_coopPfS_S_iii_param_5];
	cvta.to.global.u64 	%rd1, %rd4;
	cvta.to.global.u64 	%rd2, %rd5;
	mov.u32 	%r1, %tid.x;
	mov.u32 	%r2, %tid.y;
	mov.u32 	%r99, %ctaid.y;
	shl.b32 	%r3, %r99, 5;
	add.s32 	%r4, %r3, %r2;
	mov.u32 	%r100, %ctaid.x;
	shl.b32 	%r5, %r100, 5;
	add.s32 	%r6, %r5, %r1;
	mov.u32 	%r7, %tid.z;
	mov.u32 	%r8, %ntid.x;
	mov.u32 	%r9, %ntid.y;
	mad.lo.s32 	%r101, %r7, %r9, %r2;
	mad.lo.s32 	%r10, %r101, %r8, %r1;
	mul.lo.s32 	%r102, %r8, %r9;
	mov.u32 	%r11, %ntid.z;
	mul.lo.s32 	%r12, %r102, %r11;
	setp.lt.s32 	%p1, %r98, 1;
	mov.f32 	%f128, 0f00000000;
	@%p1 bra 	$L__BB3_53;
	add.s32 	%r104, %r98, 31;
	shr.u32 	%r13, %r104, 5;
	shl.b32 	%r105, %r2, 7;
	mov.u32 	%r106, _ZZ20matmul_tiled_cg_coopPfS_S_iiiE2As;
	add.s32 	%r14, %r106, %r105;
	shl.b32 	%r107, %r1, 2;
	mov.u32 	%r108, _ZZ20matmul_tiled_cg_coopPfS_S_iiiE2Bs;
	add.s32 	%r15, %r108, %r107;
	add.s32 	%r109, %r7, %r11;
	mad.lo.s32 	%r110, %r9, %r109, %r2;
	mad.lo.s32 	%r111, %r8, %r110, %r1;
	max.u32 	%r112, %r111, 1024;
	setp.lt.u32 	%p2, %r111, 1024;
	selp.u32 	%r113, 1, 0, %p2;
	add.s32 	%r114, %r111, %r113;
	sub.s32 	%r115, %r112, %r114;
	div.u32 	%r116, %r115, %r12;
	add.s32 	%r16, %r116, %r113;
	add.s32 	%r117, %r16, 1;
	and.b32  	%r17, %r117, 3;
	shr.u32 	%r18, %r10, 5;
	and.b32  	%r19, %r10, 31;
	add.s32 	%r20, %r18, %r3;
	add.s32 	%r21, %r10, %r12;
	shr.u32 	%r22, %r21, 5;
	and.b32  	%r23, %r21, 31;
	add.s32 	%r24, %r22, %r3;
	add.s32 	%r25, %r21, %r12;
	shr.u32 	%r26, %r25, 5;
	and.b32  	%r27, %r25, 31;
	add.s32 	%r28, %r26, %r3;
	shl.b32 	%r118, %r26, 7;
	add.s32 	%r119, %r106, %r118;
	shl.b32 	%r120, %r25, 2;
	and.b32  	%r121, %r120, 124;
	add.s32 	%r29, %r119, %r121;
	add.s32 	%r30, %r25, %r12;
	add.s32 	%r122, %r108, %r118;
	add.s32 	%r31, %r122, %r121;
	mul.lo.s32 	%r123, %r11, %r9;
	mul.lo.s32 	%r124, %r123, %r8;
	shl.b32 	%r32, %r124, 1;
	shl.b32 	%r33, %r124, 2;
	mul.lo.s32 	%r34, %r124, 3;
	mov.f32 	%f128, 0f00000000;
	mov.b32 	%r260, 0;
$L__BB3_2:
	setp.gt.u32 	%p3, %r10, 1023;
	@%p3 bra 	$L__BB3_52;
	setp.eq.s32 	%p4, %r17, 0;
	shl.b32 	%r36, %r260, 5;
	mov.u32 	%r261, %r10;
	@%p4 bra 	$L__BB3_13;
	setp.ge.s32 	%p5, %r20, %r96;
	add.s32 	%r37, %r19, %r36;
	setp.ge.s32 	%p6, %r37, %r98;
	mov.f32 	%f124, 0f00000000;
	or.pred  	%p7, %p5, %p6;
	@%p7 bra 	$L__BB3_6;
	mad.lo.s32 	%r126, %r20, %r98, %r37;
	mul.wide.u32 	%rd6, %r126, 4;
	add.s64 	%rd7, %rd1, %rd6;
	ld.global.f32 	%f124, [%rd7];
$L__BB3_6:
	setp.eq.s32 	%p8, %r17, 1;
	shl.b32 	%r127, %r18, 7;
	mov.u32 	%r128, _ZZ20matmul_tiled_cg_coopPfS_S_iiiE2As;
	add.s32 	%r129, %r128, %r127;
	shl.b32 	%r130, %r19, 2;
	add.s32 	%r131, %r129, %r130;
	st.shared.f32 	[%r131], %f124;
	mov.u32 	%r261, %r21;
	@%p8 bra 	$L__BB3_13;
	setp.ge.s32 	%p9, %r24, %r96;
	add.s32 	%r38, %r23, %r36;
	setp.ge.s32 	%p10, %r38, %r98;
	mov.f32 	%f125, 0f00000000;
	or.pred  	%p11, %p9, %p10;
	@%p11 bra 	$L__BB3_9;
	mad.lo.s32 	%r133, %r24, %r98, %r38;
	mul.wide.u32 	%rd8, %r133, 4;
	add.s64 	%rd9, %rd1, %rd8;
	ld.global.f32 	%f125, [%rd9];
$L__BB3_9:
	setp.eq.s32 	%p12, %r17, 2;
	shl.b32 	%r134, %r22, 7;
	mov.u32 	%r135, _ZZ20matmul_tiled_cg_coopPfS_S_iiiE2As;
	add.s32 	%r136, %r135, %r134;
	shl.b32 	%r137, %r23, 2;
	add.s32 	%r138, %r136, %r137;
	st.shared.f32 	[%r138], %f125;
	mov.u32 	%r261, %r25;
	@%p12 bra 	$L__BB3_13;
	setp.lt.s32 	%p13, %r28, %r96;
	add.s32 	%r39, %r27, %r36;
	setp.lt.s32 	%p14, %r39, %r98;
	and.pred  	%p15, %p13, %p14;
	@%p15 bra 	$L__BB3_12;
	mov.b32 	%r140, 0;
	st.shared.u32 	[%r29], %r140;
	mov.u32 	%r261, %r30;
	bra.uni 	$L__BB3_13;
$L__BB3_12:
	mad.lo.s32 	%r141, %r28, %r98, %r39;
	mul.wide.u32 	%rd10, %r141, 4;
	add.s64 	%rd11, %rd1, %rd10;
	ld.global.f32 	%f16, [%rd11];
	st.shared.f32 	[%r29], %f16;
	mov.u32 	%r261, %r30;
$L__BB3_13:
	setp.lt.u32 	%p16, %r16, 3;
	@%p16 bra 	$L__BB3_17;
	add.s32 	%r265, %r32, %r261;
	add.s32 	%r264, %r34, %r261;
	add.s32 	%r263, %r12, %r261;
$L__BB3_15:
	shr.u32 	%r52, %r261, 5;
	and.b32  	%r53, %r261, 31;
	add.s32 	%r54, %r52, %r3;
	add.s32 	%r55, %r53, %r36;
	setp.ge.s32 	%p17, %r54, %r96;
	setp.ge.s32 	%p18, %r55, %r98;
	or.pred  	%p19, %p17, %p18;
	@%p19 bra 	$L__BB3_30;
	mad.lo.s32 	%r148, %r54, %r98, %r55;
	mul.wide.u32 	%rd12, %r148, 4;
	add.s64 	%rd13, %rd1, %rd12;
	ld.global.f32 	%f17, [%rd13];
	shl.b32 	%r149, %r52, 7;
	mov.u32 	%r150, _ZZ20matmul_tiled_cg_coopPfS_S_iiiE2As;
	add.s32 	%r151, %r150, %r149;
	shl.b32 	%r152, %r53, 2;
	add.s32 	%r153, %r151, %r152;
	st.shared.f32 	[%r153], %f17;
	bra.uni 	$L__BB3_31;
$L__BB3_17:
	mov.u32 	%r262, %r10;
	@%p4 bra 	$L__BB3_27;
	add.s32 	%r191, %r19, %r5;
	setp.ge.s32 	%p31, %r191, %r97;
	add.s32 	%r44, %r18, %r36;
	setp.ge.s32 	%p32, %r44, %r98;
	mov.f32 	%f126, 0f00000000;
	or.pred  	%p33, %p32, %p31;
	@%p33 bra 	$L__BB3_20;
	add.s32 	%r192, %r19, %r5;
	mad.lo.s32 	%r193, %r44, %r97, %r192;
	mul.wide.s32 	%rd20, %r193, 4;
	add.s64 	%rd21, %rd2, %rd20;
	ld.global.f32 	%f126, [%rd21];
$L__BB3_20:
	setp.eq.s32 	%p34, %r17, 1;
	shl.b32 	%r194, %r18, 7;
	mov.u32 	%r195, _ZZ20matmul_tiled_cg_coopPfS_S_iiiE2Bs;
	add.s32 	%r196, %r195, %r194;
	shl.b32 	%r197, %r19, 2;
	add.s32 	%r198, %r196, %r197;
	st.shared.f32 	[%r198], %f126;
	mov.u32 	%r262, %r21;
	@%p34 bra 	$L__BB3_27;
	add.s32 	%r199, %r23, %r5;
	setp.ge.s32 	%p35, %r199, %r97;
	add.s32 	%r45, %r22, %r36;
	setp.ge.s32 	%p36, %r45, %r98;
	mov.f32 	%f127, 0f00000000;
	or.pred  	%p37, %p36, %p35;
	@%p37 bra 	$L__BB3_23;
	add.s32 	%r200, %r23, %r5;
	mad.lo.s32 	%r201, %r45, %r97, %r200;
	mul.wide.s32 	%rd22, %r201, 4;
	add.s64 	%rd23, %rd2, %rd22;
	ld.global.f32 	%f127, [%rd23];
$L__BB3_23:
	setp.eq.s32 	%p38, %r17, 2;
	shl.b32 	%r202, %r22, 7;
	mov.u32 	%r203, _ZZ20matmul_tiled_cg_coopPfS_S_iiiE2Bs;
	add.s32 	%r204, %r203, %r202;
	shl.b32 	%r205, %r23, 2;
	add.s32 	%r206, %r204, %r205;
	st.shared.f32 	[%r206], %f127;
	mov.u32 	%r262, %r25;
	@%p38 bra 	$L__BB3_27;
	add.s32 	%r207, %r27, %r5;
	setp.lt.s32 	%p39, %r207, %r97;
	add.s32 	%r46, %r26, %r36;
	setp.lt.s32 	%p40, %r46, %r98;
	and.pred  	%p41, %p40, %p39;
	@%p41 bra 	$L__BB3_26;
	mov.b32 	%r208, 0;
	st.shared.u32 	[%r31], %r208;
	mov.u32 	%r262, %r30;
	bra.uni 	$L__BB3_27;
$L__BB3_26:
	add.s32 	%r209, %r27, %r5;
	mad.lo.s32 	%r210, %r46, %r97, %r209;
	mul.wide.s32 	%rd24, %r210, 4;
	add.s64 	%rd25, %rd2, %rd24;
	ld.global.f32 	%f23, [%rd25];
	st.shared.f32 	[%r31], %f23;
	mov.u32 	%r262, %r30;
$L__BB3_27:
	@%p16 bra 	$L__BB3_52;
$L__BB3_28:
	shr.u32 	%r75, %r262, 5;
	and.b32  	%r76, %r262, 31;
	add.s32 	%r77, %r75, %r36;
	add.s32 	%r78, %r76, %r5;
	setp.ge.s32 	%p43, %r77, %r98;
	setp.ge.s32 	%p44, %r78, %r97;
	or.pred  	%p45, %p43, %p44;
	@%p45 bra 	$L__BB3_41;
	mad.lo.s32 	%r217, %r77, %r97, %r78;
	mul.wide.s32 	%rd26, %r217, 4;
	add.s64 	%rd27, %rd2, %rd26;
	ld.global.f32 	%f24, [%rd27];
	shl.b32 	%r218, %r75, 7;
	mov.u32 	%r219, _ZZ20matmul_tiled_cg_coopPfS_S_iiiE2Bs;
	add.s32 	%r220, %r219, %r218;
	shl.b32 	%r221, %r76, 2;
	add.s32 	%r222, %r220, %r221;
	st.shared.f32 	[%r222], %f24;
	bra.uni 	$L__BB3_42;
$L__BB3_30:
	shl.b32 	%r142, %r52, 7;
	mov.u32 	%r143, _ZZ20matmul_tiled_cg_coopPfS_S_iiiE2As;
	add.s32 	%r144, %r143, %r142;
	shl.b32 	%r145, %r53, 2;
	add.s32 	%r146, %r144, %r145;
	mov.b32 	%r147, 0;
	st.shared.u32 	[%r146], %r147;
$L__BB3_31:
	shr.u32 	%r56, %r263, 5;
	and.b32  	%r57, %r263, 31;
	add.s32 	%r58, %r56, %r3;
	add.s32 	%r59, %r57, %r36;
	setp.lt.s32 	%p20, %r58, %r96;
	setp.lt.s32 	%p21, %r59, %r98;
	and.pred  	%p22, %p20, %p21;
	@%p22 bra 	$L__BB3_33;
	shl.b32 	%r154, %r56, 7;
	mov.u32 	%r155, _ZZ20matmul_tiled_cg_coopPfS_S_iiiE2As;
	add.s32 	%r156, %r155, %r154;
	shl.b32 	%r157, %r57, 2;
	add.s32 	%r158, %r156, %r157;
	mov.b32 	%r159, 0;
	st.shared.u32 	[%r158], %r159;
	bra.uni 	$L__BB3_34;
$L__BB3_33:
	mad.lo.s32 	%r160, %r58, %r98, %r59;
	mul.wide.u32 	%rd14, %r160, 4;
	add.s64 	%rd15, %rd1, %rd14;
	ld.global.f32 	%f18, [%rd15];
	shl.b32 	%r161, %r56, 7;
	mov.u32 	%r162, _ZZ20matmul_tiled_cg_coopPfS_S_iiiE2As;
	add.s32 	%r163, %r162, %r161;
	shl.b32 	%r164, %r57, 2;
	add.s32 	%r165, %r163, %r164;
	st.shared.f32 	[%r165], %f18;
$L__BB3_34:
	add.s32 	%r60, %r261, %r12;
	shr.u32 	%r61, %r265, 5;
	and.b32  	%r62, %r265, 31;
	add.s32 	%r63, %r61, %r3;
	add.s32 	%r64, %r62, %r36;
	setp.lt.s32 	%p23, %r63, %r96;
	setp.lt.s32 	%p24, %r64, %r98;
	and.pred  	%p25, %p23, %p24;
	@%p25 bra 	$L__BB3_36;
	shl.b32 	%r166, %r61, 7;
	mov.u32 	%r167, _ZZ20matmul_tiled_cg_coopPfS_S_iiiE2As;
	add.s32 	%r168, %r167, %r166;
	shl.b32 	%r169, %r62, 2;
	add.s32 	%r170, %r168, %r169;
	mov.b32 	%r171, 0;
	st.shared.u32 	[%r170], %r171;
	bra.uni 	$L__BB3_37;
$L__BB3_36:
	mad.lo.s32 	%r172, %r63, %r98, %r64;
	mul.wide.u32 	%rd16, %r172, 4;
	add.s64 	%rd17, %rd1, %rd16;
	ld.global.f32 	%f19, [%rd17];
	shl.b32 	%r173, %r61, 7;
	mov.u32 	%r174, _ZZ20matmul_tiled_cg_coopPfS_S_iiiE2As;
	add.s32 	%r175, %r174, %r173;
	shl.b32 	%r176, %r62, 2;
	add.s32 	%r177, %r175, %r176;
	st.shared.f32 	[%r177], %f19;
$L__BB3_37:
	add.s32 	%r65, %r60, %r12;
	shr.u32 	%r66, %r264, 5;
	and.b32  	%r67, %r264, 31;
	add.s32 	%r68, %r66, %r3;
	add.s32 	%r69, %r67, %r36;
	setp.lt.s32 	%p26, %r68, %r96;
	setp.lt.s32 	%p27, %r69, %r98;
	and.pred  	%p28, %p26, %p27;
	@%p28 bra 	$L__BB3_39;
	shl.b32 	%r178, %r66, 7;
	mov.u32 	%r179, _ZZ20matmul_tiled_cg_coopPfS_S_iiiE2As;
	add.s32 	%r180, %r179, %r178;
	shl.b32 	%r181, %r67, 2;
	add.s32 	%r182, %r180, %r181;
	mov.b32 	%r183, 0;
	st.shared.u32 	[%r182], %r183;
	bra.uni 	$L__BB3_40;
$L__BB3_39:
	mad.lo.s32 	%r184, %r68, %r98, %r69;
	mul.wide.u32 	%rd18, %r184, 4;
	add.s64 	%rd19, %rd1, %rd18;
	ld.global.f32 	%f20, [%rd19];
	shl.b32 	%r185, %r66, 7;
	mov.u32 	%r186, _ZZ20matmul_tiled_cg_coopPfS_S_iiiE2As;
	add.s32 	%r187, %r186, %r185;
	shl.b32 	%r188, %r67, 2;
	add.s32 	%r189, %r187, %r188;
	st.shared.f32 	[%r189], %f20;
$L__BB3_40:
	add.s32 	%r190, %r65, %r12;
	add.s32 	%r261, %r190, %r12;
	add.s32 	%r265, %r265, %r33;
	add.s32 	%r264, %r264, %r33;
	add.s32 	%r263, %r263, %r33;
	setp.lt.u32 	%p29, %r261, 1024;
	@%p29 bra 	$L__BB3_15;
	bra.uni 	$L__BB3_17;
$L__BB3_41:
	shl.b32 	%r211, %r75, 7;
	mov.u32 	%r212, _ZZ20matmul_tiled_cg_coopPfS_S_iiiE2Bs;
	add.s32 	%r213, %r212, %r211;
	shl.b32 	%r214, %r76, 2;
	add.s32 	%r215, %r213, %r214;
	mov.b32 	%r216, 0;
	st.shared.u32 	[%r215], %r216;
$L__BB3_42:
	add.s32 	%r79, %r262, %r12;
	shr.u32 	%r80, %r79, 5;
	and.b32  	%r81, %r79, 31;
	add.s32 	%r82, %r80, %r36;
	add.s32 	%r83, %r81, %r5;
	setp.lt.s32 	%p46, %r82, %r98;
	setp.lt.s32 	%p47, %r83, %r97;
	and.pred  	%p48, %p46, %p47;
	@%p48 bra 	$L__BB3_44;
	shl.b32 	%r223, %r80, 7;
	mov.u32 	%r224, _ZZ20matmul_tiled_cg_coopPfS_S_iiiE2Bs;
	add.s32 	%r225, %r224, %r223;
	shl.b32 	%r226, %r81, 2;
	add.s32 	%r227, %r225, %r226;
	mov.b32 	%r228, 0;
	st.shared.u32 	[%r227], %r228;
	bra.uni 	$L__BB3_45;
$L__BB3_44:
	mad.lo.s32 	%r229, %r82, %r97, %r83;
	mul.wide.s32 	%rd28, %r229, 4;
	add.s64 	%rd29, %rd2, %rd28;
	ld.global.f32 	%f25, [%rd29];
	shl.b32 	%r230, %r80, 7;
	mov.u32 	%r231, _ZZ20matmul_tiled_cg_coopPfS_S_iiiE2Bs;
	add.s32 	%r232, %r231, %r230;
	shl.b32 	%r233, %r81, 2;
	add.s32 	%r234, %r232, %r233;
	st.shared.f32 	[%r234], %f25;
$L__BB3_45:
	add.s32 	%r84, %r79, %r12;
	shr.u32 	%r85, %r84, 5;
	and.b32  	%r86, %r84, 31;
	add.s32 	%r87, %r85, %r36;
	add.s32 	%r88, %r86, %r5;
	setp.lt.s32 	%p49, %r87, %r98;
	setp.lt.s32 	%p50, %r88, %r97;
	and.pred  	%p51, %p49, %p50;
	@%p51 bra 	$L__BB3_47;
	shl.b32 	%r235, %r85, 7;
	mov.u32 	%r236, _ZZ20matmul_tiled_cg_coopPfS_S_iiiE2Bs;
	add.s32 	%r237, %r236, %r235;
	shl.b32 	%r238, %r86, 2;
	add.s32 	%r239, %r237, %r238;
	mov.b32 	%r240, 0;
	st.shared.u32 	[%r239], %r240;
	bra.uni 	$L__BB3_48;
$L__BB3_47:
	mad.lo.s32 	%r241, %r87, %r97, %r88;
	mul.wide.s32 	%rd30, %r241, 4;
	add.s64 	%rd31, %rd2, %rd30;
	ld.global.f32 	%f26, [%rd31];
	shl.b32 	%r242, %r85, 7;
	mov.u32 	%r243, _ZZ20matmul_tiled_cg_coopPfS_S_iiiE2Bs;
	add.s32 	%r244, %r243, %r242;
	shl.b32 	%r245, %r86, 2;
	add.s32 	%r246, %r244, %r245;
	st.shared.f32 	[%r246], %f26;
$L__BB3_48:
	add.s32 	%r89, %r84, %r12;
	shr.u32 	%r90, %r89, 5;
	and.b32  	%r91, %r89, 31;
	add.s32 	%r92, %r90, %r36;
	add.s32 	%r93, %r91, %r5;
	setp.lt.s32 	%p52, %r92, %r98;
	setp.lt.s32 	%p53, %r93, %r97;
	and.pred  	%p54, %p52, %p53;
	@%p54 bra 	$L__BB3_50;
	shl.b32 	%r247, %r90, 7;
	mov.u32 	%r248, _ZZ20matmul_tiled_cg_coopPfS_S_iiiE2Bs;
	add.s32 	%r249, %r248, %r247;
	shl.b32 	%r250, %r91, 2;
	add.s32 	%r251, %r249, %r250;
	mov.b32 	%r252, 0;
	st.shared.u32 	[%r251], %r252;
	bra.uni 	$L__BB3_51;
$L__BB3_50:
	mad.lo.s32 	%r253, %r92, %r97, %r93;
	mul.wide.s32 	%rd32, %r253, 4;
	add.s64 	%rd33, %rd2, %rd32;
	ld.global.f32 	%f27, [%rd33];
	shl.b32 	%r254, %r90, 7;
	mov.u32 	%r255, _ZZ20matmul_tiled_cg_coopPfS_S_iiiE2Bs;
	add.s32 	%r256, %r255, %r254;
	shl.b32 	%r257, %r91, 2;
	add.s32 	%r258, %r256, %r257;
	st.shared.f32 	[%r258], %f27;
$L__BB3_51:
	add.s32 	%r262, %r89, %r12;
	setp.lt.u32 	%p55, %r262, 1024;
	@%p55 bra 	$L__BB3_28;
$L__BB3_52:
	barrier.sync 	0;
	ld.shared.f32 	%f28, [%r14];
	ld.shared.f32 	%f29, [%r15];
	fma.rn.f32 	%f30, %f28, %f29, %f128;
	ld.shared.f32 	%f31, [%r14+4];
	ld.shared.f32 	%f32, [%r15+128];
	fma.rn.f32 	%f33, %f31, %f32, %f30;
	ld.shared.f32 	%f34, [%r14+8];
	ld.shared.f32 	%f35, [%r15+256];
	fma.rn.f32 	%f36, %f34, %f35, %f33;
	ld.shared.f32 	%f37, [%r14+12];
	ld.shared.f32 	%f38, [%r15+384];
	fma.rn.f32 	%f39, %f37, %f38, %f36;
	ld.shared.f32 	%f40, [%r14+16];
	ld.shared.f32 	%f41, [%r15+512];
	fma.rn.f32 	%f42, %f40, %f41, %f39;
	ld.shared.f32 	%f43, [%r14+20];
	ld.shared.f32 	%f44, [%r15+640];
	fma.rn.f32 	%f45, %f43, %f44, %f42;
	ld.shared.f32 	%f46, [%r14+24];
	ld.shared.f32 	%f47, [%r15+768];
	fma.rn.f32 	%f48, %f46, %f47, %f45;
	ld.shared.f32 	%f49, [%r14+28];
	ld.shared.f32 	%f50, [%r15+896];
	fma.rn.f32 	%f51, %f49, %f50, %f48;
	ld.shared.f32 	%f52, [%r14+32];
	ld.shared.f32 	%f53, [%r15+1024];
	fma.rn.f32 	%f54, %f52, %f53, %f51;
	ld.shared.f32 	%f55, [%r14+36];
	ld.shared.f32 	%f56, [%r15+1152];
	fma.rn.f32 	%f57, %f55, %f56, %f54;
	ld.shared.f32 	%f58, [%r14+40];
	ld.shared.f32 	%f59, [%r15+1280];
	fma.rn.f32 	%f60, %f58, %f59, %f57;
	ld.shared.f32 	%f61, [%r14+44];
	ld.shared.f32 	%f62, [%r15+1408];
	fma.rn.f32 	%f63, %f61, %f62, %f60;
	ld.shared.f32 	%f64, [%r14+48];
	ld.shared.f32 	%f65, [%r15+1536];
	fma.rn.f32 	%f66, %f64, %f65, %f63;
	ld.shared.f32 	%f67, [%r14+52];
	ld.shared.f32 	%f68, [%r15+1664];
	fma.rn.f32 	%f69, %f67, %f68, %f66;
	ld.shared.f32 	%f70, [%r14+56];
	ld.shared.f32 	%f71, [%r15+1792];
	fma.rn.f32 	%f72, %f70, %f71, %f69;
	ld.shared.f32 	%f73, [%r14+60];
	ld.shared.f32 	%f74, [%r15+1920];
	fma.rn.f32 	%f75, %f73, %f74, %f72;
	ld.shared.f32 	%f76, [%r14+64];
	ld.shared.f32 	%f77, [%r15+2048];
	fma.rn.f32 	%f78, %f76, %f77, %f75;
	ld.shared.f32 	%f79, [%r14+68];
	ld.shared.f32 	%f80, [%r15+2176];
	fma.rn.f32 	%f81, %f79, %f80, %f78;
	ld.shared.f32 	%f82, [%r14+72];
	ld.shared.f32 	%f83, [%r15+2304];
	fma.rn.f32 	%f84, %f82, %f83, %f81;
	ld.shared.f32 	%f85, [%r14+76];
	ld.shared.f32 	%f86, [%r15+2432];
	fma.rn.f32 	%f87, %f85, %f86, %f84;
	ld.shared.f32 	%f88, [%r14+80];
	ld.shared.f32 	%f89, [%r15+2560];
	fma.rn.f32 	%f90, %f88, %f89, %f87;
	ld.shared.f32 	%f91, [%r14+84];
	ld.shared.f32 	%f92, [%r15+2688];
	fma.rn.f32 	%f93, %f91, %f92, %f90;
	ld.shared.f32 	%f94, [%r14+88];
	ld.shared.f32 	%f95, [%r15+2816];
	fma.rn.f32 	%f96, %f94, %f95, %f93;
	ld.shared.f32 	%f97, [%r14+92];
	ld.shared.f32 	%f98, [%r15+2944];
	fma.rn.f32 	%f99, %f97, %f98, %f96;
	ld.shared.f32 	%f100, [%r14+96];
	ld.shared.f32 	%f101, [%r15+3072];
	fma.rn.f32 	%f102, %f100, %f101, %f99;
	ld.shared.f32 	%f103, [%r14+100];
	ld.shared.f32 	%f104, [%r15+3200];
	fma.rn.f32 	%f105, %f103, %f104, %f102;
	ld.shared.f32 	%f106, [%r14+104];
	ld.shared.f32 	%f107, [%r15+3328];
	fma.rn.f32 	%f108, %f106, %f107, %f105;
	ld.shared.f32 	%f109, [%r14+108];
	ld.shared.f32 	%f110, [%r15+3456];
	fma.rn.f32 	%f111, %f109, %f110, %f108;
	ld.shared.f32 	%f112, [%r14+112];
	ld.shared.f32 	%f113, [%r15+3584];
	fma.rn.f32 	%f114, %f112, %f113, %f111;
	ld.shared.f32 	%f115, [%r14+116];
	ld.shared.f32 	%f116, [%r15+3712];
	fma.rn.f32 	%f117, %f115, %f116, %f114;
	ld.shared.f32 	%f118, [%r14+120];
	ld.shared.f32 	%f119, [%r15+3840];
	fma.rn.f32 	%f120, %f118, %f119, %f117;
	ld.shared.f32 	%f121, [%r14+124];
	ld.shared.f32 	%f122, [%r15+3968];
	fma.rn.f32 	%f128, %f121, %f122, %f120;
	barrier.sync 	0;
	add.s32 	%r260, %r260, 1;
	setp.ne.s32 	%p56, %r260, %r13;
	@%p56 bra 	$L__BB3_2;
$L__BB3_53:
	setp.ge.s32 	%p57, %r4, %r96;
	setp.ge.s32 	%p58, %r6, %r97;
	or.pred  	%p59, %p57, %p58;
	@%p59 bra 	$L__BB3_55;
	ld.param.u64 	%rd37, [_Z20matmul_tiled_cg_coopPfS_S_iii_param_2];
	mad.lo.s32 	%r259, %r97, %r4, %r6;
	cvta.to.global.u64 	%rd34, %rd37;
	mul.wide.s32 	%rd35, %r259, 4;
	add.s64 	%rd36, %rd34, %rd35;
	st.global.f32 	[%rd36], %f128;
$L__BB3_55:
	ret;

}


// ===== COMPILED SASS (sm_100) =====

	.target	sm_100

	.elftype	@"ET_EXEC"


//--------------------- .note.nv.tkinfo           --------------------------
	.section	.note.nv.tkinfo,"",@"SHT_NOTE"
	.sectionflags	@"SHF_NOTE_NV_TKINFO"
	.tkinfo
        /*0018*/ 	.word	0x00000002
        /*0030*/ 	.string	""
        /*0030*/ 	.string	"ptxas"
        /*0030*/ 	.string	"Cuda compilation tools, release 13.0, V13.0.88"
        /*0030*/ 	.string	"Build cuda_13.0.r13.0/compiler.36424714_0"
        /*0030*/ 	.string	"-arch sm_100 -m 64 "



//--------------------- .note.nv.cuinfo           --------------------------
	.section	.note.nv.cuinfo,"",@"SHT_NOTE"
	.sectionflags	@"SHF_NOTE_NV_CUINFO"
        /*0018*/ 	.short	0x0002
        /*001a*/ 	.short	0x0064
        /*001c*/ 	.short	0x0082
	.zero		2


//--------------------- .nv.info                  --------------------------
	.section	.nv.info,"",@"SHT_CUDA_INFO"
	.align	4


	//----- nvinfo : EIATTR_REGCOUNT
	.align		4
        /*0000*/ 	.byte	0x04, 0x2f
        /*0002*/ 	.short	(.L_1 - .L_0)
	.align		4
.L_0:
        /*0004*/ 	.word	index@(_Z21matmul_tiled_baselinePfS_S_iii)
        /*0008*/ 	.word	0x00000020


	//----- nvinfo : EIATTR_FRAME_SIZE
	.align		4
.L_1:
        /*000c*/ 	.byte	0x04, 0x11
        /*000e*/ 	.short	(.L_3 - .L_2)
	.align		4
.L_2:
        /*0010*/ 	.word	index@(_Z21matmul_tiled_baselinePfS_S_iii)
        /*0014*/ 	.word	0x00000000


	//----- nvinfo : EIATTR_REGCOUNT
	.align		4
.L_3:
        /*0018*/ 	.byte	0x04, 0x2f
        /*001a*/ 	.short	(.L_5 - .L_4)
	.align		4
.L_4:
        /*001c*/ 	.word	index@(_Z21matmul_tiled_cg_basicPfS_S_iii)
        /*0020*/ 	.word	0x00000020


	//----- nvinfo : EIATTR_FRAME_SIZE
	.align		4
.L_5:
        /*0024*/ 	.byte	0x04, 0x11
        /*0026*/ 	.short	(.L_7 - .L_6)
	.align		4
.L_6:
        /*0028*/ 	.word	index@(_Z21matmul_tiled_cg_basicPfS_S_iii)
        /*002c*/ 	.word	0x00000000


	//----- nvinfo : EIATTR_REGCOUNT
	.align		4
.L_7:
        /*0030*/ 	.byte	0x04, 0x2f
        /*0032*/ 	.short	(.L_9 - .L_8)
	.align		4
.L_8:
        /*0034*/ 	.word	index@(_Z20matmul_tiled_cg_warpPfS_S_iii)
        /*0038*/ 	.word	0x00000020


	//----- nvinfo : EIATTR_FRAME_SIZE
	.align		4
.L_9:
        /*003c*/ 	.byte	0x04, 0x11
        /*003e*/ 	.short	(.L_11 - .L_10)
	.align		4
.L_10:
        /*0040*/ 	.word	index@(_Z20matmul_tiled_cg_warpPfS_S_iii)
        /*0044*/ 	.word	0x00000000


	//----- nvinfo : EIATTR_REGCOUNT
	.align		4
.L_11:
        /*0048*/ 	.byte	0x04, 0x2f
        /*004a*/ 	.short	(.L_13 - .L_12)
	.align		4
.L_12:
        /*004c*/ 	.word	index@(_Z20matmul_tiled_cg_coopPfS_S_iii)
        /*0050*/ 	.word	0x00000020


	//----- nvinfo : EIATTR_FRAME_SIZE
	.align		4
.L_13:
        /*0054*/ 	.byte	0x04, 0x11
        /*0056*/ 	.short	(.L_15 - .L_14)
	.align		4
.L_14:
        /*0058*/ 	.word	index@(_Z20matmul_tiled_cg_coopPfS_S_iii)
        /*005c*/ 	.word	0x00000000


	//----- nvinfo : EIATTR_MIN_STACK_SIZE
	.align		4
.L_15:
        /*0060*/ 	.byte	0x04, 0x12
        /*0062*/ 	.short	(.L_17 - .L_16)
	.align		4
.L_16:
        /*0064*/ 	.word	index@(_Z20matmul_tiled_cg_coopPfS_S_iii)
        /*0068*/ 	.word	0x00000000


	//----- nvinfo : EIATTR_MIN_STACK_SIZE
	.align		4
.L_17:
        /*006c*/ 	.byte	0x04, 0x12
        /*006e*/ 	.short	(.L_19 - .L_18)
	.align		4
.L_18:
        /*0070*/ 	.word	index@(_Z20matmul_tiled_cg_warpPfS_S_iii)
        /*0074*/ 	.word	0x00000000


	//----- nvinfo : EIATTR_MIN_STACK_SIZE
	.align		4
.L_19:
        /*0078*/ 	.byte	0x04, 0x12
        /*007a*/ 	.short	(.L_21 - .L_20)
	.align		4
.L_20:
        /*007c*/ 	.word	index@(_Z21matmul_tiled_cg_basicPfS_S_iii)
        /*0080*/ 	.word	0x00000000


	//----- nvinfo : EIATTR_MIN_STACK_SIZE
	.align		4
.L_21:
        /*0084*/ 	.byte	0x04, 0x12
        /*0086*/ 	.short	(.L_23 - .L_22)
	.align		4
.L_22:
        /*0088*/ 	.word	index@(_Z21matmul_tiled_baselinePfS_S_iii)
        /*008c*/ 	.word	0x00000000
.L_23:


//--------------------- .nv.compat                --------------------------
	.section	.nv.compat,"",@"SHT_CUDA_COMPAT_INFO"
	.align	4
        /*0000*/ 	.byte	0x02, 0x09, 0x00, 0x00, 0x02, 0x02, 0x01, 0x00, 0x02, 0x05, 0x05, 0x00, 0x03, 0x07, 0x01, 0x01
        /*0010*/ 	.byte	0x02, 0x03, 0x00, 0x00, 0x02, 0x06, 0x01, 0x00, 0x04, 0x0b, 0x08, 0x00, 0x09, 0x00, 0x00, 0x00
        /*0020*/ 	.byte	0x00, 0x00, 0x00, 0x00


//--------------------- .nv.info._Z20matmul_tiled_cg_coopPfS_S_iii --------------------------
	.section	.nv.info._Z20matmul_tiled_cg_coopPfS_S_iii,"",@"SHT_CUDA_INFO"
	.sectionflags	@""
	.align	4


	//----- nvinfo : EIATTR_CUDA_API_VERSION
	.align		4
        /*0000*/ 	.byte	0x04, 0x37
        /*0002*/ 	.short	(.L_25 - .L_24)
.L_24:
        /*0004*/ 	.word	0x00000082


	//----- nvinfo : EIATTR_KPARAM_INFO
	.align		4
.L_25:
        /*0008*/ 	.byte	0x04, 0x17
        /*000a*/ 	.short	(.L_27 - .L_26)
.L_26:
        /*000c*/ 	.word	0x00000000
        /*0010*/ 	.short	0x0005
        /*0012*/ 	.short	0x0020
        /*0014*/ 	.byte	0x00, 0xf0, 0x11, 0x00


	//----- nvinfo : EIATTR_KPARAM_INFO
	.align		4
.L_27:
        /*0018*/ 	.byte	0x04, 0x17
        /*001a*/ 	.short	(.L_29 - .L_28)
.L_28:
        /*001c*/ 	.word	0x00000000
        /*0020*/ 	.short	0x0004
        /*0022*/ 	.short	0x001c
        /*0024*/ 	.byte	0x00, 0xf0, 0x11, 0x00


	//----- nvinfo : EIATTR_KPARAM_INFO
	.align		4
.L_29:
        /*0028*/ 	.byte	0x04, 0x17
        /*002a*/ 	.short	(.L_31 - .L_30)
.L_30:
        /*002c*/ 	.word	0x00000000
        /*0030*/ 	.short	0x0003
        /*0032*/ 	.short	0x0018
        /*0034*/ 	.byte	0x00, 0xf0, 0x11, 0x00


	//----- nvinfo : EIATTR_KPARAM_INFO
	.align		4
.L_31:
        /*0038*/ 	.byte	0x04, 0x17
        /*003a*/ 	.short	(.L_33 - .L_32)
.L_32:
        /*003c*/ 	.word	0x00000000
        /*0040*/ 	.short	0x0002
        /*0042*/ 	.short	0x0010
        /*0044*/ 	.byte	0x00, 0xf5, 0x21, 0x00


	//----- nvinfo : EIATTR_KPARAM_INFO
	.align		4
.L_33:
        /*0048*/ 	.byte	0x04, 0x17
        /*004a*/ 	.short	(.L_35 - .L_34)
.L_34:
        /*004c*/ 	.word	0x00000000
        /*0050*/ 	.short	0x0001
        /*0052*/ 	.short	0x0008
        /*0054*/ 	.byte	0x00, 0xf5, 0x21, 0x00


	//----- nvinfo : EIATTR_KPARAM_INFO
	.align		4
.L_35:
        /*0058*/ 	.byte	0x04, 0x17
        /*005a*/ 	.short	(.L_37 - .L_36)
.L_36:
        /*005c*/ 	.word	0x00000000
        /*0060*/ 	.short	0x0000
        /*0062*/ 	.short	0x0000
        /*0064*/ 	.byte	0x00, 0xf5, 0x21, 0x00


	//----- nvinfo : EIATTR_SPARSE_MMA_MASK
	.align		4
.L_37:
        /*0068*/ 	.byte	0x03, 0x50
        /*006a*/ 	.short	0x0000


	//----- nvinfo : EIATTR_MAXREG_COUNT
	.align		4
        /*006c*/ 	.byte	0x03, 0x1b
        /*006e*/ 	.short	0x00ff


	//----- nvinfo : EIATTR_NUM_BARRIERS
	.align		4
        /*0070*/ 	.byte	0x02, 0x4c
        /*0072*/ 	.byte	0x01
	.zero		1


	//----- nvinfo : EIATTR_MERCURY_ISA_VERSION
	.align		4
        /*0074*/ 	.byte	0x03, 0x5f
        /*0076*/ 	.short	0x0101


	//----- nvinfo : EIATTR_COOP_GROUP_MASK_REGIDS
	.align		4
        /*0078*/ 	.byte	0x04, 0x29
        /*007a*/ 	.short	(.L_39 - .L_38)


	//   ....[0]....
.L_38:
        /*007c*/ 	.word	0xffffffff


	//   ....[1]....
        /*0080*/ 	.word	0xffffffff


	//----- nvinfo : EIATTR_COOP_GROUP_INSTR_OFFSETS
	.align		4
.L_39:
        /*0084*/ 	.byte	0x04, 0x28
        /*0086*/ 	.short	(.L_41 - .L_40)


	//   ....[0]....
.L_40:
        /*0088*/ 	.word	0x00001610


	//   ....[1]....
        /*008c*/ 	.word	0x00001ac0


	//----- nvinfo : EIATTR_VRC_CTA_INIT_COUNT
	.align		4
.L_41:
        /*0090*/ 	.byte	0x02, 0x4a
	.zero		1
	.zero		1


	//----- nvinfo : EIATTR_EXIT_INSTR_OFFSETS
	.align		4
        /*0094*/ 	.byte	0x04, 0x1c
        /*0096*/ 	.short	(.L_43 - .L_42)


	//   ....[0]....
.L_42:
        /*0098*/ 	.word	0x00001b50


	//   ....[1]....
        /*009c*/ 	.word	0x00001ba0


	//----- nvinfo : EIATTR_CRS_STACK_SIZE
	.align		4
.L_43:
        /*00a0*/ 	.byte	0x04, 0x1e
        /*00a2*/ 	.short	(.L_45 - .L_44)
.L_44:
        /*00a4*/ 	.word	0x00000000


	//----- nvinfo : EIATTR_CBANK_PARAM_SIZE
	.align		4
.L_45:
        /*00a8*/ 	.byte	0x03, 0x19
        /*00aa*/ 	.short	0x0024


	//----- nvinfo : EIATTR_PARAM_CBANK
	.align		4
        /*00ac*/ 	.byte	0x04, 0x0a
        /*00ae*/ 	.short	(.L_47 - .L_46)
	.align		4
.L_46:
        /*00b0*/ 	.word	index@(.nv.constant0._Z20matmul_tiled_cg_coopPfS_S_iii)
        /*00b4*/ 	.short	0x0380
        /*00b6*/ 	.short	0x0024


	//----- nvinfo : EIATTR_SW_WAR
	.align		4
.L_47:
        /*00b8*/ 	.byte	0x04, 0x36
        /*00ba*/ 	.short	(.L_49 - .L_48)
.L_48:
        /*00bc*/ 	.word	0x00000008
.L_49:


//--------------------- .nv.info._Z20matmul_tiled_cg_warpPfS_S_iii --------------------------
	.section	.nv.info._Z20matmul_tiled_cg_warpPfS_S_iii,"",@"SHT_CUDA_INFO"
	.sectionflags	@""
	.align	4


	//----- nvinfo : EIATTR_CUDA_API_VERSION
	.align		4
        /*0000*/ 	.byte	0x04, 0x37
        /*0002*/ 	.short	(.L_51 - .L_50)
.L_50:
        /*0004*/ 	.word	0x00000082


	//----- nvinfo : EIATTR_KPARAM_INFO
	.align		4
.L_51:
        /*0008*/ 	.byte	0x04, 0x17
        /*000a*/ 	.short	(.L_53 - .L_52)
.L_52:
        /*000c*/ 	.word	0x00000000
        /*0010*/ 	.short	0x0005
        /*0012*/ 	.short	0x0020
        /*0014*/ 	.byte	0x00, 0xf0, 0x11, 0x00


	//----- nvinfo : EIATTR_KPARAM_INFO
	.align		4
.L_53:
        /*0018*/ 	.byte	0x04, 0x17
        /*001a*/ 	.short	(.L_55 - .L_54)
.L_54:
        /*001c*/ 	.word	0x00000000
        /*0020*/ 	.short	0x0004
        /*0022*/ 	.short	0x001c
        /*0024*/ 	.byte	0x00, 0xf0, 0x11, 0x00


	//----- nvinfo : EIATTR_KPARAM_INFO
	.align		4
.L_55:
        /*0028*/ 	.byte	0x04, 0x17
        /*002a*/ 	.short	(.L_57 - .L_56)
.L_56:
        /*002c*/ 	.word	0x00000000
        /*0030*/ 	.short	0x0003
        /*0032*/ 	.short	0x0018
        /*0034*/ 	.byte	0x00, 0xf0, 0x11, 0x00


	//----- nvinfo : EIATTR_KPARAM_INFO
	.align		4
.L_57:
        /*0038*/ 	.byte	0x04, 0x17
        /*003a*/ 	.short	(.L_59 - .L_58)
.L_58:
        /*003c*/ 	.word	0x00000000
        /*0040*/ 	.short	0x0002
        /*0042*/ 	.short	0x0010
        /*0044*/ 	.byte	0x00, 0xf5, 0x21, 0x00


	//----- nvinfo : EIATTR_KPARAM_INFO
	.align		4
.L_59:
        /*0048*/ 	.byte	0x04, 0x17
        /*004a*/ 	.short	(.L_61 - .L_60)
.L_60:
        /*004c*/ 	.word	0x00000000
        /*0050*/ 	.short	0x0001
        /*0052*/ 	.short	0x0008
        /*0054*/ 	.byte	0x00, 0xf5, 0x21, 0x00


	//----- nvinfo : EIATTR_KPARAM_INFO
	.align		4
.L_61:
        /*0058*/ 	.byte	0x04, 0x17
        /*005a*/ 	.short	(.L_63 - .L_62)
.L_62:
        /*005c*/ 	.word	0x00000000
        /*0060*/ 	.short	0x0000
        /*0062*/ 	.short	0x0000
        /*0064*/ 	.byte	0x00, 0xf5, 0x21, 0x00


	//----- nvinfo : EIATTR_SPARSE_MMA_MASK
	.align		4
.L_63:
        /*0068*/ 	.byte	0x03, 0x50
        /*006a*/ 	.short	0x0000


	//----- nvinfo : EIATTR_MAXREG_COUNT
	.align		4
        /*006c*/ 	.byte	0x03, 0x1b
        /*006e*/ 	.short	0x00ff


	//----- nvinfo : EIATTR_NUM_BARRIERS
	.align		4
        /*0070*/ 	.byte	0x02, 0x4c
        /*0072*/ 	.byte	0x01
	.zero		1


	//----- nvinfo : EIATTR_MERCURY_ISA_VERSION
	.align		4
        /*0074*/ 	.byte	0x03, 0x5f
        /*0076*/ 	.short	0x0101


	//----- nvinfo : EIATTR_COOP_GROUP_MASK_REGIDS
	.align		4
        /*0078*/ 	.byte	0x04, 0x29
        /*007a*/ 	.short	(.L_65 - .L_64)


	//   ....[0]....
.L_64:
        /*007c*/ 	.word	0xffffffff


	//   ....[1]....
        /*0080*/ 	.word	0xffffffff


	//----- nvinfo : EIATTR_COOP_GROUP_INSTR_OFFSETS
	.align		4
.L_65:
        /*0084*/ 	.byte	0x04, 0x28
        /*0086*/ 	.short	(.L_67 - .L_66)


	//   ....[0]....
.L_66:
        /*0088*/ 	.word	0x00000340


	//   ....[1]....
        /*008c*/ 	.word	0x000007d0


	//----- nvinfo : EIATTR_VRC_CTA_INIT_COUNT
	.align		4
.L_67:
        /*0090*/ 	.byte	0x02, 0x4a
	.zero		1
	.zero		1


	//----- nvinfo : EIATTR_EXIT_INSTR_OFFSETS
	.align		4
        /*0094*/ 	.byte	0x04, 0x1c
        /*0096*/ 	.short	(.L_69 - .L_68)


	//   ....[0]....
.L_68:
        /*0098*/ 	.word	0x00000820


	//   ....[1]....
        /*009c*/ 	.word	0x00000870


	//----- nvinfo : EIATTR_CBANK_PARAM_SIZE
	.align		4
.L_69:
        /*00a0*/ 	.byte	0x03, 0x19
        /*00a2*/ 	.short	0x0024


	//----- nvinfo : EIATTR_PARAM_CBANK
	.align		4
        /*00a4*/ 	.byte	0x04, 0x0a
        /*00a6*/ 	.short	(.L_71 - .L_70)
	.align		4
.L_70:
        /*00a8*/ 	.word	index@(.nv.constant0._Z20matmul_tiled_cg_warpPfS_S_iii)
        /*00ac*/ 	.short	0x0380
        /*00ae*/ 	.short	0x0024


	//----- nvinfo : EIATTR_SW_WAR
	.align		4
.L_71:
        /*00b0*/ 	.byte	0x04, 0x36
        /*00b2*/ 	.short	(.L_73 - .L_72)
.L_72:
        /*00b4*/ 	.word	0x00000008
.L_73:


//--------------------- .nv.info._Z21matmul_tiled_cg_basicPfS_S_iii --------------------------
	.section	.nv.info._Z21matmul_tiled_cg_basicPfS_S_iii,"",@"SHT_CUDA_INFO"
	.sectionflags	@""
	.align	4


	//----- nvinfo : EIATTR_CUDA_API_VERSION
	.align		4
        /*0000*/ 	.byte	0x04, 0x37
        /*0002*/ 	.short	(.L_75 - .L_74)
.L_74:
        /*0004*/ 	.word	0x00000082


	//----- nvinfo : EIATTR_KPARAM_INFO
	.align		4
.L_75:
        /*0008*/ 	.byte	0x04, 0x17
        /*000a*/ 	.short	(.L_77 - .L_76)
.L_76:
        /*000c*/ 	.word	0x00000000
        /*0010*/ 	.short	0x0005
        /*0012*/ 	.short	0x0020
        /*0014*/ 	.byte	0x00, 0xf0, 0x11, 0x00


	//----- nvinfo : EIATTR_KPARAM_INFO
	.align		4
.L_77:
        /*0018*/ 	.byte	0x04, 0x17
        /*001a*/ 	.short	(.L_79 - .L_78)
.L_78:
        /*001c*/ 	.word	0x00000000
        /*0020*/ 	.short	0x0004
        /*0022*/ 	.short	0x001c
        /*0024*/ 	.byte	0x00, 0xf0, 0x11, 0x00


	//----- nvinfo : EIATTR_KPARAM_INFO
	.align		4
.L_79:
        /*0028*/ 	.byte	0x04, 0x17
        /*002a*/ 	.short	(.L_81 - .L_80)
.L_80:
        /*002c*/ 	.word	0x00000000
        /*0030*/ 	.short	0x0003
        /*0032*/ 	.short	0x0018
        /*0034*/ 	.byte	0x00, 0xf0, 0x11, 0x00


	//----- nvinfo : EIATTR_KPARAM_INFO
	.align		4
.L_81:
        /*0038*/ 	.byte	0x04, 0x17
        /*003a*/ 	.short	(.L_83 - .L_82)
.L_82:
        /*003c*/ 	.word	0x00000000
        /*0040*/ 	.short	0x0002
        /*0042*/ 	.short	0x0010
        /*0044*/ 	.byte	0x00, 0xf5, 0x21, 0x00


	//----- nvinfo : EIATTR_KPARAM_INFO
	.align		4
.L_83:
        /*0048*/ 	.byte	0x04, 0x17
        /*004a*/ 	.short	(.L_85 - .L_84)
.L_84:
        /*004c*/ 	.word	0x00000000
        /*0050*/ 	.short	0x0001
        /*0052*/ 	.short	0x0008
        /*0054*/ 	.byte	0x00, 0xf5, 0x21, 0x00


	//----- nvinfo : EIATTR_KPARAM_INFO
	.align		4
.L_85:
        /*0058*/ 	.byte	0x04, 0x17
        /*005a*/ 	.short	(.L_87 - .L_86)
.L_86:
        /*005c*/ 	.word	0x00000000
        /*0060*/ 	.short	0x0000
        /*0062*/ 	.short	0x0000
        /*0064*/ 	.byte	0x00, 0xf5, 0x21, 0x00


	//----- nvinfo : EIATTR_SPARSE_MMA_MASK
	.align		4
.L_87:
        /*0068*/ 	.byte	0x03, 0x50
        /*006a*/ 	.short	0x0000


	//----- nvinfo : EIATTR_MAXREG_COUNT
	.align		4
        /*006c*/ 	.byte	0x03, 0x1b
        /*006e*/ 	.short	0x00ff


	//----- nvinfo : EIATTR_NUM_BARRIERS
	.align		4
        /*0070*/ 	.byte	0x02, 0x4c
        /*0072*/ 	.byte	0x01
	.zero		1


	//----- nvinfo : EIATTR_MERCURY_ISA_VERSION
	.align		4
        /*0074*/ 	.byte	0x03, 0x5f
        /*0076*/ 	.short	0x0101


	//----- nvinfo : EIATTR_COOP_GROUP_MASK_REGIDS
	.align		4
        /*0078*/ 	.byte	0x04, 0x29
        /*007a*/ 	.short	(.L_89 - .L_88)


	//   ....[0]....
.L_88:
        /*007c*/ 	.word	0xffffffff


	//   ....[1]....
        /*0080*/ 	.word	0xffffffff


	//----- nvinfo : EIATTR_COOP_GROUP_INSTR_OFFSETS
	.align		4
.L_89:
        /*0084*/ 	.byte	0x04, 0x28
        /*0086*/ 	.short	(.L_91 - .L_90)


	//   ....[0]....
.L_90:
        /*0088*/ 	.word	0x00000340


	//   ....[1]....
        /*008c*/ 	.word	0x000007d0


	//----- nvinfo : EIATTR_VRC_CTA_INIT_COUNT
	.align		4
.L_91:
        /*0090*/ 	.byte	0x02, 0x4a
	.zero		1
	.zero		1


	//----- nvinfo : EIATTR_EXIT_INSTR_OFFSETS
	.align		4
        /*0094*/ 	.byte	0x04, 0x1c
        /*0096*/ 	.short	(.L_93 - .L_92)


	//   ....[0]....
.L_92:
        /*0098*/ 	.word	0x00000820


	//   ....[1]....
        /*009c*/ 	.word	0x00000870


	//----- nvinfo : EIATTR_CBANK_PARAM_SIZE
	.align		4
.L_93:
        /*00a0*/ 	.byte	0x03, 0x19
        /*00a2*/ 	.short	0x0024


	//----- nvinfo : EIATTR_PARAM_CBANK
	.align		4
        /*00a4*/ 	.byte	0x04, 0x0a
        /*00a6*/ 	.short	(.L_95 - .L_94)
	.align		4
.L_94:
        /*00a8*/ 	.word	index@(.nv.constant0._Z21matmul_tiled_cg_basicPfS_S_iii)
        /*00ac*/ 	.short	0x0380
        /*00ae*/ 	.short	0x0024


	//----- nvinfo : EIATTR_SW_WAR
	.align		4
.L_95:
        /*00b0*/ 	.byte	0x04, 0x36
        /*00b2*/ 	.short	(.L_97 - .L_96)
.L_96:
        /*00b4*/ 	.word	0x00000008
.L_97:


//--------------------- .nv.info._Z21matmul_tiled_baselinePfS_S_iii --------------------------
	.section	.nv.info._Z21matmul_tiled_baselinePfS_S_iii,"",@"SHT_CUDA_INFO"
	.sectionflags	@""
	.align	4


	//----- nvinfo : EIATTR_CUDA_API_VERSION
	.align		4
        /*0000*/ 	.byte	0x04, 0x37
        /*0002*/ 	.short	(.L_99 - .L_98)
.L_98:
        /*0004*/ 	.word	0x00000082


	//----- nvinfo : EIATTR_KPARAM_INFO
	.align		4
.L_99:
        /*0008*/ 	.byte	0x04, 0x17
        /*000a*/ 	.short	(.L_101 - .L_100)
.L_100:
        /*000c*/ 	.word	0x00000000
        /*0010*/ 	.short	0x0005
        /*0012*/ 	.short	0x0020
        /*0014*/ 	.byte	0x00, 0xf0, 0x11, 0x00


	//----- nvinfo : EIATTR_KPARAM_INFO
	.align		4
.L_101:
        /*0018*/ 	.byte	0x04, 0x17
        /*001a*/ 	.short	(.L_103 - .L_102)
.L_102:
        /*001c*/ 	.word	0x00000000
        /*0020*/ 	.short	0x0004
        /*0022*/ 	.short	0x001c
        /*0024*/ 	.byte	0x00, 0xf0, 0x11, 0x00


	//----- nvinfo : EIATTR_KPARAM_INFO
	.align		4
.L_103:
        /*0028*/ 	.byte	0x04, 0x17
        /*002a*/ 	.short	(.L_105 - .L_104)
.L_104:
        /*002c*/ 	.word	0x00000000
        /*0030*/ 	.short	0x0003
        /*0032*/ 	.short	0x0018
        /*0034*/ 	.byte	0x00, 0xf0, 0x11, 0x00


	//----- nvinfo : EIATTR_KPARAM_INFO
	.align		4
.L_105:
        /*0038*/ 	.byte	0x04, 0x17
        /*003a*/ 	.short	(.L_107 - .L_106)
.L_106:
        /*003c*/ 	.word	0x00000000
        /*0040*/ 	.short	0x0002
        /*0042*/ 	.short	0x0010
        /*0044*/ 	.byte	0x00, 0xf5, 0x21, 0x00


	//----- nvinfo : EIATTR_KPARAM_INFO
	.align		4
.L_107:
        /*0048*/ 	.byte	0x04, 0x17
        /*004a*/ 	.short	(.L_109 - .L_108)
.L_108:
        /*004c*/ 	.word	0x00000000
        /*0050*/ 	.short	0x0001
        /*0052*/ 	.short	0x0008
        /*0054*/ 	.byte	0x00, 0xf5, 0x21, 0x00


	//----- nvinfo : EIATTR_KPARAM_INFO
	.align		4
.L_109:
        /*0058*/ 	.byte	0x04, 0x17
        /*005a*/ 	.short	(.L_111 - .L_110)
.L_110:
        /*005c*/ 	.word	0x00000000
        /*0060*/ 	.short	0x0000
        /*0062*/ 	.short	0x0000
        /*0064*/ 	.byte	0x00, 0xf5, 0x21, 0x00


	//----- nvinfo : EIATTR_SPARSE_MMA_MASK
	.align		4
.L_111:
        /*0068*/ 	.byte	0x03, 0x50
        /*006a*/ 	.short	0x0000


	//----- nvinfo : EIATTR_MAXREG_COUNT
	.align		4
        /*006c*/ 	.byte	0x03, 0x1b
        /*006e*/ 	.short	0x00ff


	//----- nvinfo : EIATTR_NUM_BARRIERS
	.align		4
        /*0070*/ 	.byte	0x02, 0x4c
        /*0072*/ 	.byte	0x01
	.zero		1


	//----- nvinfo : EIATTR_MERCURY_ISA_VERSION
	.align		4
        /*0074*/ 	.byte	0x03, 0x5f
        /*0076*/ 	.short	0x0101


	//----- nvinfo : EIATTR_VRC_CTA_INIT_COUNT
	.align		4
        /*0078*/ 	.byte	0x02, 0x4a
	.zero		1
	.zero		1


	//----- nvinfo : EIATTR_EXIT_INSTR_OFFSETS
	.align		4
        /*007c*/ 	.byte	0x04, 0x1c
        /*007e*/ 	.short	(.L_113 - .L_112)


	//   ....[0]....
.L_112:
        /*0080*/ 	.word	0x00000820


	//   ....[1]....
        /*0084*/ 	.word	0x00000870


	//----- nvinfo : EIATTR_CBANK_PARAM_SIZE
	.align		4
.L_113:
        /*0088*/ 	.byte	0x03, 0x19
        /*008a*/ 	.short	0x0024


	//----- nvinfo : EIATTR_PARAM_CBANK
	.align		4
        /*008c*/ 	.byte	0x04, 0x0a
        /*008e*/ 	.short	(.L_115 - .L_114)
	.align		4
.L_114:
        /*0090*/ 	.word	index@(.nv.constant0._Z21matmul_tiled_baselinePfS_S_iii)
        /*0094*/ 	.short	0x0380
        /*0096*/ 	.short	0x0024


	//----- nvinfo : EIATTR_SW_WAR
	.align		4
.L_115:
        /*0098*/ 	.byte	0x04, 0x36
        /*009a*/ 	.short	(.L_117 - .L_116)
.L_116:
        /*009c*/ 	.word	0x00000008
.L_117:


//--------------------- .nv.callgraph             --------------------------
	.section	.nv.callgraph,"",@"SHT_CUDA_CALLGRAPH"
	.align	4
	.sectionentsize	8
	.align		4
        /*0000*/ 	.word	0x00000000
	.align		4
        /*0004*/ 	.word	0xffffffff
	.align		4
        /*0008*/ 	.word	0x00000000
	.align		4
        /*000c*/ 	.word	0xfffffffe
	.align		4
        /*0010*/ 	.word	0x00000000
	.align		4
        /*0014*/ 	.word	0xfffffffd
	.align		4
        /*0018*/ 	.word	0x00000000
	.align		4
        /*001c*/ 	.word	0xfffffffc


//--------------------- .text._Z20matmul_tiled_cg_coopPfS_S_iii --------------------------
	.section	.text._Z20matmul_tiled_cg_coopPfS_S_iii,"ax",@progbits
	.align	128
        .global         _Z20matmul_tiled_cg_coopPfS_S_iii
        .type           _Z20matmul_tiled_cg_coopPfS_S_iii,@function
        .size           _Z20matmul_tiled_cg_coopPfS_S_iii,(.L_x_22 - _Z20matmul_tiled_cg_coopPfS_S_iii)
        .other          _Z20matmul_tiled_cg_coopPfS_S_iii,@"STO_CUDA_ENTRY STV_DEFAULT"
_Z20matmul_tiled_cg_coopPfS_S_iii:
.text._Z20matmul_tiled_cg_coopPfS_S_iii:
[----:B------:R-:W-:Y:S01]  /*0000*/  LDC R1, c[0x0][0x37c] ;  /* 0x0000df00ff017b82 */ /* 0x000fe20000000800 */
[----:B------:R-:W0:Y:S01]  /*0010*/  LDCU UR8, c[0x0][0x3a0] ;  /* 0x00007400ff0877ac */ /* 0x000e220008000800 */
[----:B------:R-:W1:Y:S01]  /*0020*/  S2R R21, SR_TID.X ;  /* 0x0000000000157919 */ /* 0x000e620000002100 */
[----:B------:R-:W-:Y:S01]  /*0030*/  IMAD.MOV.U32 R11, RZ, RZ, RZ ;  /* 0x000000ffff0b7224 */ /* 0x000fe200078e00ff */
[----:B------:R-:W2:Y:S01]  /*0040*/  LDCU UR9, c[0x0][0x360] ;  /* 0x00006c00ff0977ac */ /* 0x000ea20008000800 */
[----:B------:R-:W3:Y:S01]  /*0050*/  S2R R22, SR_TID.Y ;  /* 0x0000000000167919 */ /* 0x000ee20000002200 */
[----:B------:R-:W4:Y:S01]  /*0060*/  LDCU UR12, c[0x0][0x364] ;  /* 0x00006c80ff0c77ac */ /* 0x000f220008000800 */
[----:B------:R-:W1:Y:S01]  /*0070*/  S2R R0, SR_CTAID.Y ;  /* 0x0000000000007919 */ /* 0x000e620000002600 */
[----:B------:R-:W1:Y:S01]  /*0080*/  LDC R3, c[0x0][0x368] ;  /* 0x0000da00ff037b82 */ /* 0x000e620000000800 */
[----:B------:R-:W1:Y:S01]  /*0090*/  LDCU.64 UR10, c[0x0][0x358] ;  /* 0x00006b00ff0a77ac */ /* 0x000e620008000a00 */
[----:B------:R-:W1:Y:S01]  /*00a0*/  S2R R2, SR_CTAID.X ;  /* 0x0000000000027919 */ /* 0x000e620000002500 */
[----:B0-----:R-:W-:-:S09]  /*00b0*/  UISETP.GE.AND UP0, UPT, UR8, 0x1, UPT ;  /* 0x000000010800788c */ /* 0x001fd2000bf06270 */
[----:B--2-4-:R-:W-:Y:S05]  /*00c0*/  BRA.U !UP0, `(.L_x_0) ;  /* 0x0000001908847547 */ /* 0x014fea000b800000 */
[----:B------:R-:W-:Y:S01]  /*00d0*/  UIMAD UR4, UR9, UR12, URZ ;  /* 0x0000000c090472a4 */ /* 0x000fe2000f8e02ff */
[----:B------:R-:W0:Y:S01]  /*00e0*/  S2R R24, SR_TID.Z ;  /* 0x0000000000187919 */ /* 0x000e220000002300 */
[----:B------:R-:W2:Y:S01]  /*00f0*/  S2UR UR7, SR_CgaCtaId ;  /* 0x00000000000779c3 */ /* 0x000ea20000008800 */
[----:B------:R-:W-:-:S03]  /*0100*/  IMAD.MOV.U32 R11, RZ, RZ, RZ ;  /* 0x000000ffff0b7224 */ /* 0x000fc600078e00ff */
[----:B-1----:R-:W-:Y:S01]  /*0110*/  IMAD R23, R3, UR4, RZ ;  /* 0x0000000403177c24 */ /* 0x002fe2000f8e02ff */
[----:B------:R-:W-:Y:S02]  /*0120*/  UMOV UR4, 0x400 ;  /* 0x0000040000047882 */ /* 0x000fe40000000000 */
[----:B------:R-:W-:Y:S01]  /*0130*/  UIADD3 UR6, UPT, UPT, UR4, 0x1000, URZ ;  /* 0x0000100004067890 */ /* 0x000fe2000fffe0ff */
[----:B------:R-:W1:Y:S01]  /*0140*/  I2F.U32.RP R8, R23 ;  /* 0x0000001700087306 */ /* 0x000e620000209000 */
[----:B------:R-:W-:Y:S01]  /*0150*/  IMAD.MOV R9, RZ, RZ, -R23 ;  /* 0x000000ffff097224 */ /* 0x000fe200078e0a17 */
[----:B------:R-:W-:-:S06]  /*0160*/  ISETP.NE.U32.AND P2, PT, R23, RZ, PT ;  /* 0x000000ff1700720c */ /* 0x000fcc0003f45070 */
[----:B-1----:R-:W1:Y:S01]  /*0170*/  MUFU.RCP R8, R8 ;  /* 0x0000000800087308 */ /* 0x002e620000001000 */
[----:B--2---:R-:W-:Y:S02]  /*0180*/  ULEA UR5, UR7, UR4, 0x18 ;  /* 0x0000000407057291 */ /* 0x004fe4000f8ec0ff */
[----:B------:R-:W-:Y:S02]  /*0190*/  ULEA UR6, UR7, UR6, 0x18 ;  /* 0x0000000607067291 */ /* 0x000fe4000f8ec0ff */
[----:B------:R-:W-:Y:S01]  /*01a0*/  UIADD3 UR4, UPT, UPT, UR8, 0x1f, URZ ;  /* 0x0000001f08047890 */ /* 0x000fe2000fffe0ff */
[C---:B0-----:R-:W-:Y:S01]  /*01b0*/  IADD3 R7, PT, PT, R24.reuse, R3, RZ ;  /* 0x0000000318077210 */ /* 0x041fe20007ffe0ff */
[--C-:B---3--:R-:W-:Y:S02]  /*01c0*/  IMAD R24, R24, UR12, R22.reuse ;  /* 0x0000000c18187c24 */ /* 0x108fe4000f8e0216 */
[----:B------:R-:W-:Y:S02]  /*01d0*/  USHF.R.U32.HI UR4, URZ, 0x5, UR4 ;  /* 0x00000005ff047899 */ /* 0x000fe40008011604 */
[----:B------:R-:W-:Y:S01]  /*01e0*/  IMAD R4, R7, UR12, R22 ;  /* 0x0000000c07047c24 */ /* 0x000fe2000f8e0216 */
[----:B------:R-:W-:Y:S01]  /*01f0*/  LEA R22, R22, UR5, 0x7 ;  /* 0x0000000516167c11 */ /* 0x000fe2000f8e38ff */
[----:B------:R-:W-:-:S02]  /*0200*/  IMAD R24, R24, UR9, R21 ;  /* 0x0000000918187c24 */ /* 0x000fc4000f8e0215 */
[----:B-1----:R-:W-:Y:S02]  /*0210*/  VIADD R5, R8, 0xffffffe ;  /* 0x0ffffffe08057836 */ /* 0x002fe40000000000 */
[----:B------:R-:W-:Y:S01]  /*0220*/  IMAD R6, R4, UR9, R21 ;  /* 0x0000000904067c24 */ /* 0x000fe2000f8e0215 */
[----:B------:R-:W-:Y:S01]  /*0230*/  LEA R21, R21, UR6, 0x2 ;  /* 0x0000000615157c11 */ /* 0x000fe2000f8e10ff */
[----:B------:R-:W-:Y:S02]  /*0240*/  IMAD.MOV.U32 R4, RZ, RZ, RZ ;  /* 0x000000ffff047224 */ /* 0x000fe400078e00ff */
[----:B------:R-:W0:Y:S01]  /*0250*/  F2I.FTZ.U32.TRUNC.NTZ R5, R5 ;  /* 0x0000000500057305 */ /* 0x000e22000021f000 */
[----:B------:R-:W-:Y:S01]  /*0260*/  ISETP.GE.U32.AND P0, PT, R6, 0x400, PT ;  /* 0x000004000600780c */ /* 0x000fe20003f06070 */
[----:B------:R-:W-:Y:S01]  /*0270*/  IMAD.IADD R18, R24, 0x1, R23 ;  /* 0x0000000118127824 */ /* 0x000fe200078e0217 */
[----:B------:R-:W-:Y:S02]  /*0280*/  VIMNMX.U32 R7, PT, PT, R6, 0x400, !PT ;  /* 0x0000040006077848 */ /* 0x000fe40007fe0000 */
[----:B------:R-:W-:-:S02]  /*0290*/  SEL R20, RZ, 0x1, P0 ;  /* 0x00000001ff147807 */ /* 0x000fc40000000000 */
[----:B------:R-:W-:Y:S02]  /*02a0*/  IADD3 R17, PT, PT, R23, R18, RZ ;  /* 0x0000001217117210 */ /* 0x000fe40007ffe0ff */
[----:B------:R-:W-:Y:S02]  /*02b0*/  IADD3 R6, PT, PT, R7, -R6, -R20 ;  /* 0x8000000607067210 */ /* 0x000fe40007ffe814 */
[----:B------:R-:W-:Y:S01]  /*02c0*/  SHF.R.U32.HI R16, RZ, 0x5, R17 ;  /* 0x00000005ff107819 */ /* 0x000fe20000011611 */
[----:B0-----:R-:W-:-:S03]  /*02d0*/  IMAD R9, R9, R5, RZ ;  /* 0x0000000509097224 */ /* 0x001fc600078e02ff */
[C---:B------:R-:W-:Y:S01]  /*02e0*/  LEA R7, R16.reuse, UR5, 0x7 ;  /* 0x0000000510077c11 */ /* 0x040fe2000f8e38ff */
[----:B------:R-:W-:Y:S01]  /*02f0*/  IMAD.HI.U32 R9, R5, R9, R4 ;  /* 0x0000000905097227 */ /* 0x000fe200078e0004 */
[----:B------:R-:W-:-:S05]  /*0300*/  LEA R5, R16, UR6, 0x7 ;  /* 0x0000000610057c11 */ /* 0x000fca000f8e38ff */
[----:B------:R-:W-:-:S05]  /*0310*/  IMAD.HI.U32 R9, R9, R6, RZ ;  /* 0x0000000609097227 */ /* 0x000fca00078e00ff */
[----:B------:R-:W-:-:S05]  /*0320*/  IADD3 R4, PT, PT, -R9, RZ, RZ ;  /* 0x000000ff09047210 */ /* 0x000fca0007ffe1ff */
[----:B------:R-:W-:Y:S02]  /*0330*/  IMAD R6, R23, R4, R6 ;  /* 0x0000000417067224 */ /* 0x000fe400078e0206 */
[----:B------:R-:W-:-:S03]  /*0340*/  IMAD.SHL.U32 R4, R17, 0x4, RZ ;  /* 0x0000000411047824 */ /* 0x000fc600078e00ff */
[----:B------:R-:W-:Y:S02]  /*0350*/  ISETP.GE.U32.AND P0, PT, R6, R23, PT ;  /* 0x000000170600720c */ /* 0x000fe40003f06070 */
[----:B------:R-:W-:-:S05]  /*0360*/  LOP3.LUT R4, R4, 0x7c, RZ, 0xc0, !PT ;  /* 0x0000007c04047812 */ /* 0x000fca00078ec0ff */
[----:B------:R-:W-:Y:S02]  /*0370*/  IMAD.IADD R7, R7, 0x1, R4 ;  /* 0x0000000107077824 */ /* 0x000fe400078e0204 */
[----:B------:R-:W-:Y:S02]  /*0380*/  IMAD.IADD R5, R4, 0x1, R5 ;  /* 0x0000000104057824 */ /* 0x000fe400078e0205 */
[----:B------:R-:W-:Y:S02]  /*0390*/  IMAD R4, R3, UR12, RZ ;  /* 0x0000000c03047c24 */ /* 0x000fe4000f8e02ff */
[----:B------:R-:W-:Y:S02]  /*03a0*/  @P0 IMAD.IADD R6, R6, 0x1, -R23 ;  /* 0x0000000106060824 */ /* 0x000fe400078e0a17 */
[----:B------:R-:W-:Y:S02]  /*03b0*/  @P0 VIADD R9, R9, 0x1 ;  /* 0x0000000109090836 */ /* 0x000fe40000000000 */
[----:B------:R-:W-:Y:S01]  /*03c0*/  IMAD.MOV.U32 R3, RZ, RZ, RZ ;  /* 0x000000ffff037224 */ /* 0x000fe200078e00ff */
[----:B------:R-:W-:Y:S01]  /*03d0*/  ISETP.GE.U32.AND P1, PT, R6, R23, PT ;  /* 0x000000170600720c */ /* 0x000fe20003f26070 */
[----:B------:R-:W-:-:S02]  /*03e0*/  IMAD R4, R4, UR9, RZ ;  /* 0x0000000904047c24 */ /* 0x000fc4000f8e02ff */
[----:B------:R-:W-:-:S10]  /*03f0*/  IMAD.IADD R6, R23, 0x1, R17 ;  /* 0x0000000117067824 */ /* 0x000fd400078e0211 */
[----:B------:R-:W-:Y:S02]  /*0400*/  @P1 IADD3 R9, PT, PT, R9, 0x1, RZ ;  /* 0x0000000109091810 */ /* 0x000fe40007ffe0ff */
[----:B------:R-:W-:-:S04]  /*0410*/  @!P2 LOP3.LUT R9, RZ, R23, RZ, 0x33, !PT ;  /* 0x00000017ff09a212 */ /* 0x000fc800078e33ff */
[----:B------:R-:W-:-:S04]  /*0420*/  IADD3 R20, PT, PT, R20, R9, RZ ;  /* 0x0000000914147210 */ /* 0x000fc80007ffe0ff */
[----:B------:R-:W-:-:S04]  /*0430*/  IADD3 R19, PT, PT, R20, 0x1, RZ ;  /* 0x0000000114137810 */ /* 0x000fc80007ffe0ff */
[----:B------:R-:W-:-:S07]  /*0440*/  LOP3.LUT R19, R19, 0x3, RZ, 0xc0, !PT ;  /* 0x0000000313137812 */ /* 0x000fce00078ec0ff */
.L_x_11:
[----:B------:R-:W-:Y:S01]  /*0450*/  ISETP.GT.U32.AND P0, PT, R24, 0x3ff, PT ;  /* 0x000003ff1800780c */ /* 0x000fe20003f04070 */
[----:B------:R-:W0:Y:S01]  /*0460*/  LDCU UR12, c[0x0][0x3a0] ;  /* 0x00007400ff0c77ac */ /* 0x000e220008000800 */
[----:B------:R-:W-:Y:S01]  /*0470*/  BSSY.RECONVERGENT B0, `(.L_x_1) ;  /* 0x0000119000007945 */ /* 0x000fe20003800200 */
[----:B------:R-:W1:Y:S01]  /*0480*/  LDCU UR7, c[0x0][0x3a0] ;  /* 0x00007400ff0777ac */ /* 0x000e620008000800 */
[----:B------:R-:W2:Y:S01]  /*0490*/  LDCU UR8, c[0x0][0x398] ;  /* 0x00007300ff0877ac */ /* 0x000ea20008000800 */
[----:B------:R-:W3:Y:S08]  /*04a0*/  LDCU UR9, c[0x0][0x39c] ;  /* 0x00007380ff0977ac */ /* 0x000ef00008000800 */
[----:B------:R-:W-:Y:S05]  /*04b0*/  @P0 BRA `(.L_x_2) ;  /* 0x0000001000500947 */ /* 0x000fea0003800000 */
[----:B------:R-:W-:Y:S01]  /*04c0*/  ISETP.NE.AND P1, PT, R19, RZ, PT ;  /* 0x000000ff1300720c */ /* 0x000fe20003f25270 */
[----:B------:R-:W-:Y:S01]  /*04d0*/  BSSY.RECONVERGENT B1, `(.L_x_3) ;  /* 0x0000038000017945 */ /* 0x000fe20003800200 */
[----:B------:R-:W-:-:S11]  /*04e0*/  IMAD.MOV.U32 R10, RZ, RZ, R24 ;  /* 0x000000ffff0a7224 */ /* 0x000fd600078e0018 */
[----:B------:R-:W-:Y:S05]  /*04f0*/  @!P1 BRA `(.L_x_4) ;  /* 0x0000000000d49947 */ /* 0x000fea0003800000 */
[----:B------:R-:W4:Y:S01]  /*0500*/  LDC R12, c[0x0][0x3a0] ;  /* 0x0000e800ff0c7b82 */ /* 0x000f220000000800 */
[----:B------:R-:W-:Y:S02]  /*0510*/  LOP3.LUT R10, R24, 0x1f, RZ, 0xc0, !PT ;  /* 0x0000001f180a7812 */ /* 0x000fe400078ec0ff */
[----:B------:R-:W-:Y:S02]  /*0520*/  SHF.R.U32.HI R15, RZ, 0x5, R24 ;  /* 0x00000005ff0f7819 */ /* 0x000fe40000011618 */
[----:B------:R-:W-:-:S03]  /*0530*/  LEA R25, R3, R10, 0x5 ;  /* 0x0000000a03197211 */ /* 0x000fc600078e28ff */
[----:B------:R-:W5:Y:S01]  /*0540*/  LDC R13, c[0x0][0x398] ;  /* 0x0000e600ff0d7b82 */ /* 0x000f620000000800 */
[----:B------:R-:W-:Y:S01]  /*0550*/  IMAD R14, R0, 0x20, R15 ;  /* 0x00000020000e7824 */ /* 0x000fe200078e020f */
[----:B----4-:R-:W-:-:S04]  /*0560*/  ISETP.GE.AND P0, PT, R25, R12, PT ;  /* 0x0000000c1900720c */ /* 0x010fc80003f06270 */
[----:B-----5:R-:W-:-:S13]  /*0570*/  ISETP.GE.OR P0, PT, R14, R13, P0 ;  /* 0x0000000d0e00720c */ /* 0x020fda0000706670 */
[----:B------:R-:W4:Y:S01]  /*0580*/  @!P0 LDC.64 R8, c[0x0][0x380] ;  /* 0x0000e000ff088b82 */ /* 0x000f220000000a00 */
[----:B------:R-:W-:-:S04]  /*0590*/  @!P0 IMAD R25, R14, R12, R25 ;  /* 0x0000000c0e198224 */ /* 0x000fc800078e0219 */
[----:B----4-:R-:W-:-:S04]  /*05a0*/  @!P0 IMAD.WIDE.U32 R8, R25, 0x4, R8 ;  /* 0x0000000419088825 */ /* 0x010fc800078e0008 */
[----:B------:R-:W-:-:S06]  /*05b0*/  IMAD.MOV.U32 R25, RZ, RZ, RZ ;  /* 0x000000ffff197224 */ /* 0x000fcc00078e00ff */
[----:B------:R-:W4:Y:S01]  /*05c0*/  @!P0 LDG.E R25, desc[UR10][R8.64] ;  /* 0x0000000a08198981 */ /* 0x000f22000c1e1900 */
[----:B------:R-:W-:Y:S02]  /*05d0*/  MOV R14, 0x400 ;  /* 0x00000400000e7802 */ /* 0x000fe40000000f00 */
[----:B------:R-:W-:Y:S01]  /*05e0*/  ISETP.NE.AND P0, PT, R19, 0x1, PT ;  /* 0x000000011300780c */ /* 0x000fe20003f05270 */
[----:B------:R-:W5:Y:S02]  /*05f0*/  S2R R27, SR_CgaCtaId ;  /* 0x00000000001b7919 */ /* 0x000f640000008800 */
[----:B-----5:R-:W-:-:S04]  /*0600*/  LEA R14, R27, R14, 0x18 ;  /* 0x0000000e1b0e7211 */ /* 0x020fc800078ec0ff */
[----:B------:R-:W-:-:S05]  /*0610*/  LEA R15, R15, R14, 0x7 ;  /* 0x0000000e0f0f7211 */ /* 0x000fca00078e38ff */
[----:B------:R-:W-:Y:S02]  /*0620*/  IMAD R26, R10, 0x4, R15 ;  /* 0x000000040a1a7824 */ /* 0x000fe400078e020f */
[----:B------:R-:W-:-:S03]  /*0630*/  IMAD.MOV.U32 R10, RZ, RZ, R18 ;  /* 0x000000ffff0a7224 */ /* 0x000fc600078e0012 */
[----:B----4-:R4:W-:Y:S01]  /*0640*/  STS [R26], R25 ;  /* 0x000000191a007388 */ /* 0x0109e20000000800 */
[----:B------:R-:W-:Y:S05]  /*0650*/  @!P0 BRA `(.L_x_4) ;  /* 0x00000000007c8947 */ /* 0x000fea0003800000 */
[----:B------:R-:W-:Y:S02]  /*0660*/  LOP3.LUT R10, R18, 0x1f, RZ, 0xc0, !PT ;  /* 0x0000001f120a7812 */ /* 0x000fe400078ec0ff */
[----:B------:R-:W-:Y:S02]  /*0670*/  SHF.R.U32.HI R15, RZ, 0x5, R18 ;  /* 0x00000005ff0f7819 */ /* 0x000fe40000011612 */
[----:B----4-:R-:W-:-:S03]  /*0680*/  LEA R25, R3, R10, 0x5 ;  /* 0x0000000a03197211 */ /* 0x010fc600078e28ff */
[----:B------:R-:W-:Y:S01]  /*0690*/  IMAD R26, R0, 0x20, R15 ;  /* 0x00000020001a7824 */ /* 0x000fe200078e020f */
[----:B------:R-:W-:-:S04]  /*06a0*/  ISETP.GE.AND P0, PT, R25, R12, PT ;  /* 0x0000000c1900720c */ /* 0x000fc80003f06270 */
[----:B------:R-:W-:-:S13]  /*06b0*/  ISETP.GE.OR P0, PT, R26, R13, P0 ;  /* 0x0000000d1a00720c */ /* 0x000fda0000706670 */
[----:B------:R-:W4:Y:S01]  /*06c0*/  @!P0 LDC.64 R8, c[0x0][0x380] ;  /* 0x0000e000ff088b82 */ /* 0x000f220000000a00 */
[----:B------:R-:W-:-:S04]  /*06d0*/  @!P0 IMAD R25, R26, R12, R25 ;  /* 0x0000000c1a198224 */ /* 0x000fc800078e0219 */
[----:B----4-:R-:W-:-:S04]  /*06e0*/  @!P0 IMAD.WIDE.U32 R8, R25, 0x4, R8 ;  /* 0x0000000419088825 */ /* 0x010fc800078e0008 */
[----:B------:R-:W-:-:S06]  /*06f0*/  IMAD.MOV.U32 R25, RZ, RZ, RZ ;  /* 0x000000ffff197224 */ /* 0x000fcc00078e00ff */
[----:B------:R-:W4:Y:S01]  /*0700*/  @!P0 LDG.E R25, desc[UR10][R8.64] ;  /* 0x0000000a08198981 */ /* 0x000f22000c1e1900 */
[----:B------:R-:W-:Y:S02]  /*0710*/  LEA R15, R15, R14, 0x7 ;  /* 0x0000000e0f0f7211 */ /* 0x000fe400078e38ff */
[----:B------:R-:W-:-:S03]  /*0720*/  ISETP.NE.AND P0, PT, R19, 0x2, PT ;  /* 0x000000021300780c */ /* 0x000fc60003f05270 */
[----:B------:R-:W-:Y:S01]  /*0730*/  IMAD R14, R10, 0x4, R15 ;  /* 0x000000040a0e7824 */ /* 0x000fe200078e020f */
[----:B------:R-:W-:-:S04]  /*0740*/  MOV R10, R17 ;  /* 0x00000011000a7202 */ /* 0x000fc80000000f00 */
[----:B----4-:R4:W-:Y:S05]  /*0750*/  STS [R14], R25 ;  /* 0x000000190e007388 */ /* 0x0109ea0000000800 */
[----:B------:R-:W-:Y:S05]  /*0760*/  @!P0 BRA `(.L_x_4) ;  /* 0x0000000000388947 */ /* 0x000fea0003800000 */
[----:B------:R-:W-:Y:S02]  /*0770*/  LOP3.LUT R8, R17, 0x1f, RZ, 0xc0, !PT ;  /* 0x0000001f11087812 */ /* 0x000fe400078ec0ff */
[----:B----4-:R-:W-:-:S03]  /*0780*/  LEA R14, R0, R16, 0x5 ;  /* 0x00000010000e7211 */ /* 0x010fc600078e28ff */
[----:B------:R-:W-:-:S05]  /*0790*/  IMAD R15, R3, 0x20, R8 ;  /* 0x00000020030f7824 */ /* 0x000fca00078e0208 */
[----:B------:R-:W-:-:S04]  /*07a0*/  ISETP.GE.AND P0, PT, R15, R12, PT ;  /* 0x0000000c0f00720c */ /* 0x000fc80003f06270 */
[----:B------:R-:W-:-:S13]  /*07b0*/  ISETP.LT.AND P0, PT, R14, R13, !P0 ;  /* 0x0000000d0e00720c */ /* 0x000fda0004701270 */
[----:B------:R4:W-:Y:S01]  /*07c0*/  @!P0 STS [R7], RZ ;  /* 0x000000ff07008388 */ /* 0x0009e20000000800 */
[----:B------:R-:W-:Y:S01]  /*07d0*/  @!P0 IMAD.MOV.U32 R10, RZ, RZ, R6 ;  /* 0x000000ffff0a8224 */ /* 0x000fe200078e0006 */
[----:B------:R-:W-:Y:S06]  /*07e0*/  @!P0 BRA `(.L_x_4) ;  /* 0x0000000000188947 */ /* 0x000fec0003800000 */
[----:B------:R-:W5:Y:S01]  /*07f0*/  LDC.64 R8, c[0x0][0x380] ;  /* 0x0000e000ff087b82 */ /* 0x000f620000000a00 */
[----:B------:R-:W-:-:S04]  /*0800*/  IMAD R13, R14, R12, R15 ;  /* 0x0000000c0e0d7224 */ /* 0x000fc800078e020f */
[----:B-----5:R-:W-:-:S06]  /*0810*/  IMAD.WIDE.U32 R8, R13, 0x4, R8 ;  /* 0x000000040d087825 */ /* 0x020fcc00078e0008 */
[----:B------:R-:W5:Y:S01]  /*0820*/  LDG.E R8, desc[UR10][R8.64] ;  /* 0x0000000a08087981 */ /* 0x000f62000c1e1900 */
[----:B------:R-:W-:-:S03]  /*0830*/  MOV R10, R6 ;  /* 0x00000006000a7202 */ /* 0x000fc60000000f00 */
[----:B-----5:R0:W-:Y:S04]  /*0840*/  STS [R7], R8 ;  /* 0x0000000807007388 */ /* 0x0201e80000000800 */
.L_x_4:
[----:B0123--:R-:W-:Y:S05]  /*0850*/  BSYNC.RECONVERGENT B1 ;  /* 0x0000000000017941 */ /* 0x00ffea0003800200 */
.L_x_3:
[----:B------:R-:W-:Y:S01]  /*0860*/  ISETP.GE.U32.AND P2, PT, R20, 0x3, PT ;  /* 0x000000031400780c */ /* 0x000fe20003f46070 */
[----:B------:R-:W-:-:S12]  /*0870*/  BSSY.RECONVERGENT B1, `(.L_x_5) ;  /* 0x0000051000017945 */ /* 0x000fd80003800200 */
[----:B------:R-:W-:Y:S05]  /*0880*/  @!P2 BRA `(.L_x_6) ;  /* 0x00000004003ca947 */ /* 0x000fea0003800000 */
[C-C-:B----4-:R-:W-:Y:S01]  /*0890*/  IMAD R25, R4.reuse, 0x2, R10.reuse ;  /* 0x0000000204197824 */ /* 0x150fe200078e020a */
[----:B------:R-:W-:Y:S01]  /*08a0*/  IADD3 R13, PT, PT, R23, R10, RZ ;  /* 0x0000000a170d7210 */ /* 0x000fe20007ffe0ff */
[----:B------:R-:W-:-:S07]  /*08b0*/  IMAD R15, R4, 0x3, R10 ;  /* 0x00000003040f7824 */ /* 0x000fce00078e020a */
.L_x_7:
[----:B------:R-:W-:Y:S02]  /*08c0*/  LOP3.LUT R14, R10, 0x1f, RZ, 0xc0, !PT ;  /* 0x0000001f0a0e7812 */ /* 0x000fe400078ec0ff */
[----:B------:R-:W-:-:S03]  /*08d0*/  SHF.R.U32.HI R27, RZ, 0x5, R10 ;  /* 0x00000005ff1b7819 */ /* 0x000fc6000001160a */
[----:B------:R-:W-:Y:S01]  /*08e0*/  IMAD R8, R3, 0x20, R14 ;  /* 0x0000002003087824 */ /* 0x000fe200078e020e */
[----:B------:R-:W-:-:S04]  /*08f0*/  LEA R29, R0, R27, 0x5 ;  /* 0x0000001b001d7211 */ /* 0x000fc800078e28ff */
[----:B------:R-:W-:-:S04]  /*0900*/  ISETP.GE.AND P0, PT, R8, UR7, PT ;  /* 0x0000000708007c0c */ /* 0x000fc8000bf06270 */
[----:B------:R-:W-:-:S13]  /*0910*/  ISETP.GE.OR P0, PT, R29, UR8, P0 ;  /* 0x000000081d007c0c */ /* 0x000fda0008706670 */
[----:B------:R-:W-:Y:S02]  /*0920*/  @!P0 IMAD R29, R29, UR7, R8 ;  /* 0x000000071d1d8c24 */ /* 0x000fe4000f8e0208 */
[----:B------:R-:W0:Y:S02]  /*0930*/  @!P0 LDC.64 R8, c[0x0][0x380] ;  /* 0x0000e000ff088b82 */ /* 0x000e240000000a00 */
[----:B0-----:R-:W-:-:S06]  /*0940*/  @!P0 IMAD.WIDE.U32 R8, R29, 0x4, R8 ;  /* 0x000000041d088825 */ /* 0x001fcc00078e0008 */
[----:B------:R0:W2:Y:S01]  /*0950*/  @!P0 LDG.E R8, desc[UR10][R8.64] ;  /* 0x0000000a08088981 */ /* 0x0000a2000c1e1900 */
[----:B------:R-:W1:Y:S01]  /*0960*/  S2UR UR6, SR_CgaCtaId ;  /* 0x00000000000679c3 */ /* 0x000e620000008800 */
[----:B------:R-:W-:Y:S02]  /*0970*/  UMOV UR5, 0x400 ;  /* 0x0000040000057882 */ /* 0x000fe40000000000 */
[----:B-1----:R-:W-:-:S06]  /*0980*/  ULEA UR5, UR6, UR5, 0x18 ;  /* 0x0000000506057291 */ /* 0x002fcc000f8ec0ff */
[----:B------:R-:W-:-:S05]  /*0990*/  @!P0 IMAD.U32 R12, RZ, RZ, UR5 ;  /* 0x00000005ff0c8e24 */ /* 0x000fca000f8e00ff */
[----:B------:R-:W-:Y:S02]  /*09a0*/  @!P0 LEA R29, R27, R12, 0x7 ;  /* 0x0000000c1b1d8211 */ /* 0x000fe400078e38ff */
[----:B------:R-:W-:-:S03]  /*09b0*/  @P0 MOV R12, UR5 ;  /* 0x00000005000c0c02 */ /* 0x000fc60008000f00 */
[----:B------:R-:W-:Y:S02]  /*09c0*/  @!P0 IMAD R29, R14, 0x4, R29 ;  /* 0x000000040e1d8824 */ /* 0x000fe400078e021d */
[----:B------:R-:W-:-:S05]  /*09d0*/  @P0 IMAD R27, R27, 0x80, R12 ;  /* 0x000000801b1b0824 */ /* 0x000fca00078e020c */
[----:B------:R-:W-:Y:S02]  /*09e0*/  @P0 LEA R28, R14, R27, 0x2 ;  /* 0x0000001b0e1c0211 */ /* 0x000fe400078e10ff */
[----:B------:R-:W-:Y:S02]  /*09f0*/  LOP3.LUT R14, R13, 0x1f, RZ, 0xc0, !PT ;  /* 0x0000001f0d0e7812 */ /* 0x000fe400078ec0ff */
[----:B------:R-:W-:-:S03]  /*0a00*/  SHF.R.U32.HI R27, RZ, 0x5, R13 ;  /* 0x00000005ff1b7819 */ /* 0x000fc6000001160d */
[----:B------:R-:W-:Y:S01]  /*0a10*/  IMAD R26, R3, 0x20, R14 ;  /* 0x00000020031a7824 */ /* 0x000fe200078e020e */
[----:B0-----:R-:W-:Y:S01]  /*0a20*/  LEA R9, R0, R27, 0x5 ;  /* 0x0000001b00097211 */ /* 0x001fe200078e28ff */
[----:B--2---:R0:W-:Y:S04]  /*0a30*/  @!P0 STS [R29], R8 ;  /* 0x000000081d008388 */ /* 0x0041e80000000800 */
[----:B------:R-:W-:Y:S01]  /*0a40*/  @P0 STS [R28], RZ ;  /* 0x000000ff1c000388 */ /* 0x000fe20000000800 */
[----:B------:R-:W-:-:S04]  /*0a50*/  ISETP.GE.AND P0, PT, R26, UR7, PT ;  /* 0x000000071a007c0c */ /* 0x000fc8000bf06270 */
[----:B------:R-:W-:-:S13]  /*0a60*/  ISETP.LT.AND P0, PT, R9, UR8, !P0 ;  /* 0x0000000809007c0c */ /* 0x000fda000c701270 */
[----:B0-----:R-:W-:Y:S02]  /*0a70*/  @P0 IMAD R29, R9, UR7, R26 ;  /* 0x00000007091d0c24 */ /* 0x001fe4000f8e021a */
[----:B------:R-:W0:Y:S02]  /*0a80*/  @P0 LDC.64 R8, c[0x0][0x380] ;  /* 0x0000e000ff080b82 */ /* 0x000e240000000a00 */
[----:B0-----:R-:W-:-:S05]  /*0a90*/  @P0 IMAD.WIDE.U32 R8, R29, 0x4, R8 ;  /* 0x000000041d080825 */ /* 0x001fca00078e0008 */
[----:B------:R0:W2:Y:S01]  /*0aa0*/  @P0 LDG.E R26, desc[UR10][R8.64] ;  /* 0x0000000a081a0981 */ /* 0x0000a2000c1e1900 */
[C---:B------:R-:W-:Y:S01]  /*0ab0*/  @!P0 IMAD R29, R27.reuse, 0x80, R12 ;  /* 0x000000801b1d8824 */ /* 0x040fe200078e020c */
[----:B------:R-:W-:-:S03]  /*0ac0*/  @P0 LEA R27, R27, R12, 0x7 ;  /* 0x0000000c1b1b0211 */ /* 0x000fc600078e38ff */
[C---:B------:R-:W-:Y:S01]  /*0ad0*/  @!P0 IMAD R29, R14.reuse, 0x4, R29 ;  /* 0x000000040e1d8824 */ /* 0x040fe200078e021d */
[----:B------:R-:W-:Y:S02]  /*0ae0*/  @P0 LEA R27, R14, R27, 0x2 ;  /* 0x0000001b0e1b0211 */ /* 0x000fe400078e10ff */
[----:B------:R-:W-:Y:S02]  /*0af0*/  LOP3.LUT R14, R25, 0x1f, RZ, 0xc0, !PT ;  /* 0x0000001f190e7812 */ /* 0x000fe400078ec0ff */
[----:B------:R-:W-:Y:S03]  /*0b00*/  @!P0 STS [R29], RZ ;  /* 0x000000ff1d008388 */ /* 0x000fe60000000800 */
[----:B0-----:R-:W-:Y:S01]  /*0b10*/  IMAD R9, R3, 0x20, R14 ;  /* 0x0000002003097824 */ /* 0x001fe200078e020e */
[----:B--2---:R0:W-:Y:S04]  /*0b20*/  @P0 STS [R27], R26 ;  /* 0x0000001a1b000388 */ /* 0x0041e80000000800 */
[----:B------:R-:W-:-:S02]  /*0b30*/  ISETP.GE.AND P0, PT, R9, UR7, PT ;  /* 0x0000000709007c0c */ /* 0x000fc4000bf06270 */
[----:B0-----:R-:W-:-:S04]  /*0b40*/  SHF.R.U32.HI R27, RZ, 0x5, R25 ;  /* 0x00000005ff1b7819 */ /* 0x001fc80000011619 */
[----:B------:R-:W-:-:S04]  /*0b50*/  LEA R28, R0, R27, 0x5 ;  /* 0x0000001b001c7211 */ /* 0x000fc800078e28ff */
[----:B------:R-:W-:-:S13]  /*0b60*/  ISETP.LT.AND P0, PT, R28, UR8, !P0 ;  /* 0x000000081c007c0c */ /* 0x000fda000c701270 */
[----:B------:R-:W-:Y:S02]  /*0b70*/  @P0 IMAD R28, R28, UR7, R9 ;  /* 0x000000071c1c0c24 */ /* 0x000fe4000f8e0209 */
        /* <DEDUP_REMOVED lines=17> */
[----:B0-----:R-:W-:-:S06]  /*0c90*/  @P0 IMAD.WIDE.U32 R8, R26, 0x4, R8 ;  /* 0x000000041a080825 */ /* 0x001fcc00078e0008 */
[----:B------:R-:W2:Y:S01]  /*0ca0*/  @P0 LDG.E R8, desc[UR10][R8.64] ;  /* 0x0000000a08080981 */ /* 0x000ea2000c1e1900 */
[C---:B------:R-:W-:Y:S01]  /*0cb0*/  @!P0 IMAD R29, R27.reuse, 0x80, R12 ;  /* 0x000000801b1d8824 */ /* 0x040fe200078e020c */
[----:B------:R-:W-:Y:S01]  /*0cc0*/  @P0 LEA R27, R27, R12, 0x7 ;  /* 0x0000000c1b1b0211 */ /* 0x000fe200078e38ff */
[----:B------:R-:W-:Y:S01]  /*0cd0*/  IMAD R13, R4, 0x4, R13 ;  /* 0x00000004040d7824 */ /* 0x000fe200078e020d */
[C---:B------:R-:W-:Y:S01]  /*0ce0*/  IADD3 R10, PT, PT, R23.reuse, R10, R23 ;  /* 0x0000000a170a7210 */ /* 0x040fe20007ffe017 */
[C---:B------:R-:W-:Y:S01]  /*0cf0*/  @!P0 IMAD R29, R14.reuse, 0x4, R29 ;  /* 0x000000040e1d8824 */ /* 0x040fe200078e021d */
[----:B------:R-:W-:Y:S01]  /*0d00*/  @P0 LEA R27, R14, R27, 0x2 ;  /* 0x0000001b0e1b0211 */ /* 0x000fe200078e10ff */
[C---:B------:R-:W-:Y:S01]  /*0d10*/  IMAD R15, R4.reuse, 0x4, R15 ;  /* 0x00000004040f7824 */ /* 0x040fe200078e020f */
[----:B------:R-:W-:Y:S02]  /*0d20*/  IADD3 R10, PT, PT, R23, R10, R23 ;  /* 0x0000000a170a7210 */ /* 0x000fe40007ffe017 */
[----:B------:R0:W-:Y:S01]  /*0d30*/  @!P0 STS [R29], RZ ;  /* 0x000000ff1d008388 */ /* 0x0001e20000000800 */
[----:B------:R-:W-:-:S03]  /*0d40*/  LEA R25, R4, R25, 0x2 ;  /* 0x0000001904197211 */ /* 0x000fc600078e10ff */
[----:B--2---:R0:W-:Y:S01]  /*0d50*/  @P0 STS [R27], R8 ;  /* 0x000000081b000388 */ /* 0x0041e20000000800 */
[----:B------:R-:W-:-:S13]  /*0d60*/  ISETP.GE.U32.AND P0, PT, R10, 0x400, PT ;  /* 0x000004000a00780c */ /* 0x000fda0003f06070 */
[----:B0-----:R-:W-:Y:S05]  /*0d70*/  @!P0 BRA `(.L_x_7) ;  /* 0xfffffff800d08947 */ /* 0x001fea000383ffff */
.L_x_6:
[----:B------:R-:W-:Y:S05]  /*0d80*/  BSYNC.RECONVERGENT B1 ;  /* 0x0000000000017941 */ /* 0x000fea0003800200 */
.L_x_5:
[----:B------:R-:W-:Y:S01]  /*0d90*/  BSSY.RECONVERGENT B1, `(.L_x_8) ;  /* 0x0000039000017945 */ /* 0x000fe20003800200 */
[----:B----4-:R-:W-:-:S03]  /*0da0*/  MOV R14, R24 ;  /* 0x00000018000e7202 */ /* 0x010fc60000000f00 */
[----:B------:R-:W-:Y:S05]  /*0db0*/  @!P1 BRA `(.L_x_9) ;  /* 0x0000000000d89947 */ /* 0x000fea0003800000 */
[----:B------:R-:W0:Y:S01]  /*0dc0*/  LDC R10, c[0x0][0x39c] ;  /* 0x0000e700ff0a7b82 */ /* 0x000e220000000800 */
[----:B------:R-:W-:Y:S02]  /*0dd0*/  LOP3.LUT R15, R24, 0x1f, RZ, 0xc0, !PT ;  /* 0x0000001f180f7812 */ /* 0x000fe400078ec0ff */
[----:B------:R-:W-:-:S03]  /*0de0*/  SHF.R.U32.HI R14, RZ, 0x5, R24 ;  /* 0x00000005ff0e7819 */ /* 0x000fc60000011618 */
[----:B------:R-:W-:Y:S01]  /*0df0*/  IMAD R13, R2, 0x20, R15 ;  /* 0x00000020020d7824 */ /* 0x000fe200078e020f */
[----:B------:R-:W-:Y:S01]  /*0e00*/  LEA R25, R3, R14, 0x5 ;  /* 0x0000000e03197211 */ /* 0x000fe200078e28ff */
[----:B------:R-:W1:Y:S03]  /*0e10*/  LDC R12, c[0x0][0x3a0] ;  /* 0x0000e800ff0c7b82 */ /* 0x000e660000000800 */
[----:B0-----:R-:W-:-:S04]  /*0e20*/  ISETP.GE.AND P0, PT, R13, R10, PT ;  /* 0x0000000a0d00720c */ /* 0x001fc80003f06270 */
[----:B-1----:R-:W-:-:S13]  /*0e30*/  ISETP.GE.OR P0, PT, R25, R12, P0 ;  /* 0x0000000c1900720c */ /* 0x002fda0000706670 */
[----:B------:R-:W0:Y:S01]  /*0e40*/  @!P0 LDC.64 R8, c[0x0][0x388] ;  /* 0x0000e200ff088b82 */ /* 0x000e220000000a00 */
[----:B------:R-:W-:Y:S02]  /*0e50*/  @!P0 IMAD R13, R25, R10, R13 ;  /* 0x0000000a190d8224 */ /* 0x000fe400078e020d */
[----:B------:R-:W-:Y:S02]  /*0e60*/  IMAD.MOV.U32 R25, RZ, RZ, RZ ;  /* 0x000000ffff197224 */ /* 0x000fe400078e00ff */
[----:B0-----:R-:W-:-:S05]  /*0e70*/  @!P0 IMAD.WIDE R8, R13, 0x4, R8 ;  /* 0x000000040d088825 */ /* 0x001fca00078e0208 */
[----:B------:R-:W2:Y:S01]  /*0e80*/  @!P0 LDG.E R25, desc[UR10][R8.64] ;  /* 0x0000000a08198981 */ /* 0x000ea2000c1e1900 */
[----:B------:R-:W-:Y:S02]  /*0e90*/  MOV R13, 0x400 ;  /* 0x00000400000d7802 */ /* 0x000fe40000000f00 */
[----:B------:R-:W-:Y:S01]  /*0ea0*/  ISETP.NE.AND P0, PT, R19, 0x1, PT ;  /* 0x000000011300780c */ /* 0x000fe20003f05270 */
[----:B------:R-:W0:Y:S01]  /*0eb0*/  S2R R26, SR_CgaCtaId ;  /* 0x00000000001a7919 */ /* 0x000e220000008800 */
[----:B------:R-:W-:-:S04]  /*0ec0*/  IADD3 R13, PT, PT, R13, 0x1000, RZ ;  /* 0x000010000d0d7810 */ /* 0x000fc80007ffe0ff */
[----:B0-----:R-:W-:-:S05]  /*0ed0*/  LEA R13, R26, R13, 0x18 ;  /* 0x0000000d1a0d7211 */ /* 0x001fca00078ec0ff */
[----:B------:R-:W-:-:S05]  /*0ee0*/  IMAD R14, R14, 0x80, R13 ;  /* 0x000000800e0e7824 */ /* 0x000fca00078e020d */
[----:B------:R-:W-:Y:S01]  /*0ef0*/  LEA R26, R15, R14, 0x2 ;  /* 0x0000000e0f1a7211 */ /* 0x000fe200078e10ff */
[----:B------:R-:W-:-:S04]  /*0f00*/  IMAD.MOV.U32 R14, RZ, RZ, R18 ;  /* 0x000000ffff0e7224 */ /* 0x000fc800078e0012 */
[----:B--2---:R0:W-:Y:S01]  /*0f10*/  STS [R26], R25 ;  /* 0x000000191a007388 */ /* 0x0041e20000000800 */
[----:B------:R-:W-:Y:S05]  /*0f20*/  @!P0 BRA `(.L_x_9) ;  /* 0x00000000007c8947 */ /* 0x000fea0003800000 */
[----:B------:R-:W-:Y:S02]  /*0f30*/  LOP3.LUT R15, R18, 0x1f, RZ, 0xc0, !PT ;  /* 0x0000001f120f7812 */ /* 0x000fe400078ec0ff */
[----:B------:R-:W-:Y:S02]  /*0f40*/  SHF.R.U32.HI R14, RZ, 0x5, R18 ;  /* 0x00000005ff0e7819 */ /* 0x000fe40000011612 */
[----:B0-----:R-:W-:-:S03]  /*0f50*/  LEA R25, R2, R15, 0x5 ;  /* 0x0000000f02197211 */ /* 0x001fc600078e28ff */
[----:B------:R-:W-:Y:S01]  /*0f60*/  IMAD R27, R3, 0x20, R14 ;  /* 0x00000020031b7824 */ /* 0x000fe200078e020e */
[----:B------:R-:W-:-:S04]  /*0f70*/  ISETP.GE.AND P0, PT, R25, R10, PT ;  /* 0x0000000a1900720c */ /* 0x000fc80003f06270 */
[----:B------:R-:W-:-:S13]  /*0f80*/  ISETP.GE.OR P0, PT, R27, R12, P0 ;  /* 0x0000000c1b00720c */ /* 0x000fda0000706670 */
[----:B------:R-:W0:Y:S01]  /*0f90*/  @!P0 LDC.64 R8, c[0x0][0x388] ;  /* 0x0000e200ff088b82 */ /* 0x000e220000000a00 */
[----:B------:R-:W-:-:S04]  /*0fa0*/  @!P0 IMAD R25, R27, R10, R25 ;  /* 0x0000000a1b198224 */ /* 0x000fc800078e0219 */
[----:B0-----:R-:W-:-:S04]  /*0fb0*/  @!P0 IMAD.WIDE R8, R25, 0x4, R8 ;  /* 0x0000000419088825 */ /* 0x001fc800078e0208 */
[----:B------:R-:W-:-:S06]  /*0fc0*/  HFMA2 R25, -RZ, RZ, 0, 0 ;  /* 0x00000000ff197431 */ /* 0x000fcc00000001ff */
[----:B------:R-:W2:Y:S01]  /*0fd0*/  @!P0 LDG.E R25, desc[UR10][R8.64] ;  /* 0x0000000a08198981 */ /* 0x000ea2000c1e1900 */
[----:B------:R-:W-:Y:S01]  /*0fe0*/  IMAD R14, R14, 0x80, R13 ;  /* 0x000000800e0e7824 */ /* 0x000fe200078e020d */
[----:B------:R-:W-:-:S04]  /*0ff0*/  ISETP.NE.AND P0, PT, R19, 0x2, PT ;  /* 0x000000021300780c */ /* 0x000fc80003f05270 */
[----:B------:R-:W-:Y:S01]  /*1000*/  LEA R26, R15, R14, 0x2 ;  /* 0x0000000e0f1a7211 */ /* 0x000fe200078e10ff */
[----:B------:R-:W-:-:S04]  /*1010*/  IMAD.MOV.U32 R14, RZ, RZ, R17 ;  /* 0x000000ffff0e7224 */ /* 0x000fc800078e0011 */
[----:B--2---:R1:W-:Y:S04]  /*1020*/  STS [R26], R25 ;  /* 0x000000191a007388 */ /* 0x0043e80000000800 */
[----:B------:R-:W-:Y:S05]  /*1030*/  @!P0 BRA `(.L_x_9) ;  /* 0x0000000000388947 */ /* 0x000fea0003800000 */
[----:B------:R-:W-:Y:S01]  /*1040*/  LOP3.LUT R13, R17, 0x1f, RZ, 0xc0, !PT ;  /* 0x0000001f110d7812 */ /* 0x000fe200078ec0ff */
[----:B------:R-:W-:-:S03]  /*1050*/  IMAD R15, R3, 0x20, R16 ;  /* 0x00000020030f7824 */ /* 0x000fc600078e0210 */
[----:B------:R-:W-:-:S04]  /*1060*/  LEA R13, R2, R13, 0x5 ;  /* 0x0000000d020d7211 */ /* 0x000fc800078e28ff */
[----:B------:R-:W-:-:S04]  /*1070*/  ISETP.GE.AND P0, PT, R13, R10, PT ;  /* 0x0000000a0d00720c */ /* 0x000fc80003f06270 */
[----:B------:R-:W-:-:S13]  /*1080*/  ISETP.LT.AND P0, PT, R15, R12, !P0 ;  /* 0x0000000c0f00720c */ /* 0x000fda0004701270 */
[----:B------:R2:W-:Y:S01]  /*1090*/  @!P0 STS [R5], RZ ;  /* 0x000000ff05008388 */ /* 0x0005e20000000800 */
[----:B------:R-:W-:Y:S01]  /*10a0*/  @!P0 MOV R14, R6 ;  /* 0x00000006000e8202 */ /* 0x000fe20000000f00 */
[----:B------:R-:W-:Y:S06]  /*10b0*/  @!P0 BRA `(.L_x_9) ;  /* 0x0000000000188947 */ /* 0x000fec0003800000 */
[----:B------:R-:W0:Y:S01]  /*10c0*/  LDC.64 R8, c[0x0][0x388] ;  /* 0x0000e200ff087b82 */ /* 0x000e220000000a00 */
[----:B------:R-:W-:-:S04]  /*10d0*/  IMAD R13, R15, R10, R13 ;  /* 0x0000000a0f0d7224 */ /* 0x000fc800078e020d */
[----:B0-----:R-:W-:-:S06]  /*10e0*/  IMAD.WIDE R8, R13, 0x4, R8 ;  /* 0x000000040d087825 */ /* 0x001fcc00078e0208 */
[----:B------:R-:W3:Y:S01]  /*10f0*/  LDG.E R8, desc[UR10][R8.64] ;  /* 0x0000000a08087981 */ /* 0x000ee2000c1e1900 */
[----:B------:R-:W-:-:S03]  /*1100*/  IMAD.MOV.U32 R14, RZ, RZ, R6 ;  /* 0x000000ffff0e7224 */ /* 0x000fc600078e0006 */
[----:B---3--:R3:W-:Y:S04]  /*1110*/  STS [R5], R8 ;  /* 0x0000000805007388 */ /* 0x0087e80000000800 */
.L_x_9:
[----:B------:R-:W-:Y:S05]  /*1120*/  BSYNC.RECONVERGENT B1 ;  /* 0x0000000000017941 */ /* 0x000fea0003800200 */
.L_x_8:
[----:B------:R-:W-:Y:S05]  /*1130*/  @!P2 BRA `(.L_x_2) ;  /* 0x000000040030a947 */ /* 0x000fea0003800000 */
.L_x_10:
[----:B------:R-:W-:Y:S02]  /*1140*/  LOP3.LUT R13, R14, 0x1f, RZ, 0xc0, !PT ;  /* 0x0000001f0e0d7812 */ /* 0x000fe400078ec0ff */
[----:B------:R-:W-:Y:S02]  /*1150*/  SHF.R.U32.HI R15, RZ, 0x5, R14 ;  /* 0x00000005ff0f7819 */ /* 0x000fe4000001160e */
[----:B------:R-:W-:-:S03]  /*1160*/  LEA R10, R2, R13, 0x5 ;  /* 0x0000000d020a7211 */ /* 0x000fc600078e28ff */
[----:B01----:R-:W-:Y:S01]  /*1170*/  IMAD R25, R3, 0x20, R15 ;  /* 0x0000002003197824 */ /* 0x003fe200078e020f */
[----:B------:R-:W-:-:S04]  /*1180*/  ISETP.GE.AND P0, PT, R10, UR9, PT ;  /* 0x000000090a007c0c */ /* 0x000fc8000bf06270 */
[----:B------:R-:W-:-:S13]  /*1190*/  ISETP.GE.OR P1, PT, R25, UR12, P0 ;  /* 0x0000000c19007c0c */ /* 0x000fda0008726670 */
[----:B---3--:R-:W0:Y:S01]  /*11a0*/  @!P1 LDC.64 R8, c[0x0][0x388] ;  /* 0x0000e200ff089b82 */ /* 0x008e220000000a00 */
[----:B------:R-:W-:Y:S01]  /*11b0*/  @!P1 IMAD R25, R25, UR9, R10 ;  /* 0x0000000919199c24 */ /* 0x000fe2000f8e020a */
[----:B------:R-:W-:-:S04]  /*11c0*/  IADD3 R12, PT, PT, R23, R14, RZ ;  /* 0x0000000e170c7210 */ /* 0x000fc80007ffe0ff */
[----:B------:R-:W-:-:S05]  /*11d0*/  SHF.R.U32.HI R27, RZ, 0x5, R12 ;  /* 0x00000005ff1b7819 */ /* 0x000fca000001160c */
[----:B------:R-:W-:Y:S02]  /*11e0*/  IMAD R14, R3, 0x20, R27 ;  /* 0x00000020030e7824 */ /* 0x000fe400078e021b */
[----:B0-----:R-:W-:Y:S01]  /*11f0*/  @!P1 IMAD.WIDE R8, R25, 0x4, R8 ;  /* 0x0000000419089825 */ /* 0x001fe200078e0208 */
[----:B------:R-:W-:-:S04]  /*1200*/  LOP3.LUT R25, R12, 0x1f, RZ, 0xc0, !PT ;  /* 0x0000001f0c197812 */ /* 0x000fc800078ec0ff */
[----:B------:R0:W3:Y:S01]  /*1210*/  @!P1 LDG.E R28, desc[UR10][R8.64] ;  /* 0x0000000a081c9981 */ /* 0x0000e2000c1e1900 */
[----:B------:R-:W1:Y:S01]  /*1220*/  S2UR UR6, SR_CgaCtaId ;  /* 0x00000000000679c3 */ /* 0x000e620000008800 */
[----:B------:R-:W-:Y:S02]  /*1230*/  UMOV UR5, 0x400 ;  /* 0x0000040000057882 */ /* 0x000fe40000000000 */
[----:B------:R-:W-:Y:S01]  /*1240*/  UIADD3 UR5, UPT, UPT, UR5, 0x1000, URZ ;  /* 0x0000100005057890 */ /* 0x000fe2000fffe0ff */
[----:B0-----:R-:W-:-:S04]  /*1250*/  LEA R9, R2, R25, 0x5 ;  /* 0x0000001902097211 */ /* 0x001fc800078e28ff */
[----:B------:R-:W-:-:S04]  /*1260*/  ISETP.GE.AND P0, PT, R9, UR9, PT ;  /* 0x0000000909007c0c */ /* 0x000fc8000bf06270 */
[----:B------:R-:W-:Y:S01]  /*1270*/  ISETP.LT.AND P0, PT, R14, UR12, !P0 ;  /* 0x0000000c0e007c0c */ /* 0x000fe2000c701270 */
[----:B-1----:R-:W-:-:S12]  /*1280*/  ULEA UR5, UR6, UR5, 0x18 ;  /* 0x0000000506057291 */ /* 0x002fd8000f8ec0ff */
[----:B------:R-:W-:Y:S01]  /*1290*/  @P0 IMAD R14, R14, UR9, R9 ;  /* 0x000000090e0e0c24 */ /* 0x000fe2000f8e0209 */
[----:B------:R-:W-:Y:S01]  /*12a0*/  @!P1 MOV R10, UR5 ;  /* 0x00000005000a9c02 */ /* 0x000fe20008000f00 */
[----:B------:R-:W0:Y:S04]  /*12b0*/  @P0 LDC.64 R8, c[0x0][0x388] ;  /* 0x0000e200ff080b82 */ /* 0x000e280000000a00 */
[----:B------:R-:W-:-:S04]  /*12c0*/  @!P1 IMAD R26, R15, 0x80, R10 ;  /* 0x000000800f1a9824 */ /* 0x000fc800078e020a */
[----:B------:R-:W-:Y:S02]  /*12d0*/  @!P1 IMAD R29, R13, 0x4, R26 ;  /* 0x000000040d1d9824 */ /* 0x000fe400078e021a */
[----:B0-----:R-:W-:-:S05]  /*12e0*/  @P0 IMAD.WIDE R8, R14, 0x4, R8 ;  /* 0x000000040e080825 */ /* 0x001fca00078e0208 */
[----:B------:R0:W4:Y:S01]  /*12f0*/  @P0 LDG.E R26, desc[UR10][R8.64] ;  /* 0x0000000a081a0981 */ /* 0x000122000c1e1900 */
[----:B------:R-:W-:Y:S01]  /*1300*/  @P1 MOV R10, UR5 ;  /* 0x00000005000a1c02 */ /* 0x000fe20008000f00 */
[----:B------:R-:W-:-:S04]  /*1310*/  IMAD.IADD R12, R23, 0x1, R12 ;  /* 0x00000001170c7824 */ /* 0x000fc800078e020c */
[--C-:B------:R-:W-:Y:S01]  /*1320*/  @P1 IMAD R14, R15, 0x80, R10.reuse ;  /* 0x000000800f0e1824 */ /* 0x100fe200078e020a */
[----:B------:R-:W-:Y:S01]  /*1330*/  LOP3.LUT R15, R12, 0x1f, RZ, 0xc0, !PT ;  /* 0x0000001f0c0f7812 */ /* 0x000fe200078ec0ff */
[----:B---3--:R1:W-:Y:S03]  /*1340*/  @!P1 STS [R29], R28 ;  /* 0x0000001c1d009388 */ /* 0x0083e60000000800 */
[----:B------:R-:W-:Y:S02]  /*1350*/  @P1 LEA R29, R13, R14, 0x2 ;  /* 0x0000000e0d1d1211 */ /* 0x000fe400078e10ff */
[C---:B------:R-:W-:Y:S01]  /*1360*/  @!P0 LEA R14, R27.reuse, R10, 0x7 ;  /* 0x0000000a1b0e8211 */ /* 0x040fe200078e38ff */
[----:B------:R-:W-:Y:S01]  /*1370*/  @P0 IMAD R27, R27, 0x80, R10 ;  /* 0x000000801b1b0824 */ /* 0x000fe200078e020a */
[----:B------:R-:W-:Y:S02]  /*1380*/  SHF.R.U32.HI R13, RZ, 0x5, R12 ;  /* 0x00000005ff0d7819 */ /* 0x000fe4000001160c */
[----:B-1----:R-:W-:-:S02]  /*1390*/  @!P0 LEA R28, R25, R14, 0x2 ;  /* 0x0000000e191c8211 */ /* 0x002fc400078e10ff */
[----:B------:R-:W-:Y:S01]  /*13a0*/  LEA R14, R2, R15, 0x5 ;  /* 0x0000000f020e7211 */ /* 0x000fe200078e28ff */
[----:B0-----:R-:W-:Y:S01]  /*13b0*/  @P0 IMAD R9, R25, 0x4, R27 ;  /* 0x0000000419090824 */ /* 0x001fe200078e021b */
[----:B------:R-:W-:Y:S01]  /*13c0*/  @P1 STS [R29], RZ ;  /* 0x000000ff1d001388 */ /* 0x000fe20000000800 */
[----:B------:R-:W-:Y:S01]  /*13d0*/  IMAD R27, R3, 0x20, R13 ;  /* 0x00000020031b7824 */ /* 0x000fe200078e020d */
[----:B------:R-:W-:-:S04]  /*13e0*/  ISETP.GE.AND P1, PT, R14, UR9, PT ;  /* 0x000000090e007c0c */ /* 0x000fc8000bf26270 */
[----:B------:R-:W-:Y:S01]  /*13f0*/  ISETP.LT.AND P1, PT, R27, UR12, !P1 ;  /* 0x0000000c1b007c0c */ /* 0x000fe2000cf21270 */
[----:B------:R-:W-:-:S12]  /*1400*/  @!P0 STS [R28], RZ ;  /* 0x000000ff1c008388 */ /* 0x000fd80000000800 */
[----:B------:R-:W-:Y:S01]  /*1410*/  @!P1 LEA R25, R13, R10, 0x7 ;  /* 0x0000000a0d199211 */ /* 0x000fe200078e38ff */
[----:B------:R-:W-:Y:S01]  /*1420*/  @P1 IMAD R27, R27, UR9, R14 ;  /* 0x000000091b1b1c24 */ /* 0x000fe2000f8e020e */
[----:B------:R-:W-:Y:S01]  /*1430*/  IADD3 R14, PT, PT, R23, R12, RZ ;  /* 0x0000000c170e7210 */ /* 0x000fe20007ffe0ff */
[----:B------:R-:W-:Y:S01]  /*1440*/  @P1 IMAD R13, R13, 0x80, R10 ;  /* 0x000000800d0d1824 */ /* 0x000fe200078e020a */
[----:B----4-:R0:W-:Y:S02]  /*1450*/  @P0 STS [R9], R26 ;  /* 0x0000001a09000388 */ /* 0x0101e40000000800 */
[----:B0-----:R-:W0:Y:S01]  /*1460*/  @P1 LDC.64 R8, c[0x0][0x388] ;  /* 0x0000e200ff081b82 */ /* 0x001e220000000a00 */
[C---:B------:R-:W-:Y:S01]  /*1470*/  @!P1 IMAD R29, R15.reuse, 0x4, R25 ;  /* 0x000000040f1d9824 */ /* 0x040fe200078e0219 */
[----:B------:R-:W-:Y:S02]  /*1480*/  LOP3.LUT R25, R14, 0x1f, RZ, 0xc0, !PT ;  /* 0x0000001f0e197812 */ /* 0x000fe400078ec0ff */
[----:B------:R-:W-:Y:S01]  /*1490*/  @P1 LEA R15, R15, R13, 0x2 ;  /* 0x0000000d0f0f1211 */ /* 0x000fe200078e10ff */
[----:B0-----:R-:W-:Y:S01]  /*14a0*/  @P1 IMAD.WIDE R12, R27, 0x4, R8 ;  /* 0x000000041b0c1825 */ /* 0x001fe200078e0208 */
[----:B------:R-:W-:-:S03]  /*14b0*/  SHF.R.U32.HI R27, RZ, 0x5, R14 ;  /* 0x00000005ff1b7819 */ /* 0x000fc6000001160e */
[----:B------:R-:W-:Y:S01]  /*14c0*/  IMAD R9, R2, 0x20, R25 ;  /* 0x0000002002097824 */ /* 0x000fe200078e0219 */
[----:B------:R-:W-:Y:S01]  /*14d0*/  LEA R26, R3, R27, 0x5 ;  /* 0x0000001b031a7211 */ /* 0x000fe200078e28ff */
[----:B------:R-:W3:Y:S03]  /*14e0*/  @P1 LDG.E R12, desc[UR10][R12.64] ;  /* 0x0000000a0c0c1981 */ /* 0x000ee6000c1e1900 */
[----:B------:R-:W-:-:S04]  /*14f0*/  ISETP.GE.AND P0, PT, R9, UR9, PT ;  /* 0x0000000909007c0c */ /* 0x000fc8000bf06270 */
[----:B------:R-:W-:-:S13]  /*1500*/  ISETP.LT.AND P0, PT, R26, UR12, !P0 ;  /* 0x0000000c1a007c0c */ /* 0x000fda000c701270 */
[----:B------:R-:W-:Y:S02]  /*1510*/  @P0 IMAD R26, R26, UR9, R9 ;  /* 0x000000091a1a0c24 */ /* 0x000fe4000f8e0209 */
[----:B------:R-:W0:Y:S02]  /*1520*/  @P0 LDC.64 R8, c[0x0][0x388] ;  /* 0x0000e200ff080b82 */ /* 0x000e240000000a00 */
[----:B0-----:R-:W-:-:S06]  /*1530*/  @P0 IMAD.WIDE R8, R26, 0x4, R8 ;  /* 0x000000041a080825 */ /* 0x001fcc00078e0208 */
[----:B------:R-:W4:Y:S01]  /*1540*/  @P0 LDG.E R8, desc[UR10][R8.64] ;  /* 0x0000000a08080981 */ /* 0x000f22000c1e1900 */
[C---:B------:R-:W-:Y:S01]  /*1550*/  @!P0 IMAD R26, R27.reuse, 0x80, R10 ;  /* 0x000000801b1a8824 */ /* 0x040fe200078e020a */
[----:B------:R-:W-:Y:S01]  /*1560*/  @P0 LEA R10, R27, R10, 0x7 ;  /* 0x0000000a1b0a0211 */ /* 0x000fe200078e38ff */
[----:B------:R-:W-:Y:S02]  /*1570*/  IMAD.IADD R14, R23, 0x1, R14 ;  /* 0x00000001170e7824 */ /* 0x000fe400078e020e */
[C---:B------:R-:W-:Y:S01]  /*1580*/  @!P0 IMAD R26, R25.reuse, 0x4, R26 ;  /* 0x00000004191a8824 */ /* 0x040fe200078e021a */
[----:B------:R-:W-:Y:S01]  /*1590*/  @P0 LEA R25, R25, R10, 0x2 ;  /* 0x0000000a19190211 */ /* 0x000fe200078e10ff */
[----:B------:R0:W-:Y:S04]  /*15a0*/  @!P1 STS [R29], RZ ;  /* 0x000000ff1d009388 */ /* 0x0001e80000000800 */
[----:B---3--:R0:W-:Y:S04]  /*15b0*/  @P1 STS [R15], R12 ;  /* 0x0000000c0f001388 */ /* 0x0081e80000000800 */
[----:B------:R0:W-:Y:S04]  /*15c0*/  @!P0 STS [R26], RZ ;  /* 0x000000ff1a008388 */ /* 0x0001e80000000800 */
[----:B----4-:R0:W-:Y:S01]  /*15d0*/  @P0 STS [R25], R8 ;  /* 0x0000000819000388 */ /* 0x0101e20000000800 */
[----:B------:R-:W-:-:S13]  /*15e0*/  ISETP.GE.U32.AND P0, PT, R14, 0x400, PT ;  /* 0x000004000e00780c */ /* 0x000fda0003f06070 */
[----:B0-----:R-:W-:Y:S05]  /*15f0*/  @!P0 BRA `(.L_x_10) ;  /* 0xfffffff800d08947 */ /* 0x001fea000383ffff */
.L_x_2:
[----:B0123--:R-:W-:Y:S05]  /*1600*/  BSYNC.RECONVERGENT B0 ;  /* 0x0000000000007941 */ /* 0x00ffea0003800200 */
.L_x_1:
[----:B------:R-:W-:Y:S01]  /*1610*/  BAR.SYNC.DEFER_BLOCKING 0x0 ;  /* 0x0000000000007b1d */ /* 0x000fe20000010000 */
[----:B------:R-:W-:-:S05]  /*1620*/  IADD3 R3, PT, PT, R3, 0x1, RZ ;  /* 0x0000000103037810 */ /* 0x000fca0007ffe0ff */
[----:B------:R-:W-:Y:S01]  /*1630*/  LDS R8, [R21] ;  /* 0x0000000015087984 */ /* 0x000fe20000000800 */
[----:B------:R-:W-:-:S03]  /*1640*/  ISETP.NE.AND P0, PT, R3, UR4, PT ;  /* 0x0000000403007c0c */ /* 0x000fc6000bf05270 */
[----:B------:R-:W0:Y:S04]  /*1650*/  LDS.128 R12, [R22] ;  /* 0x00000000160c7984 */ /* 0x000e280000000c00 */
[----:B------:R-:W1:Y:S04]  /*1660*/  LDS R9, [R21+0x80] ;  /* 0x0000800015097984 */ /* 0x000e680000000800 */
[----:B------:R-:W2:Y:S04]  /*1670*/  LDS R10, [R21+0x100] ;  /* 0x00010000150a7984 */ /* 0x000ea80000000800 */
[----:B------:R-:W3:Y:S04]  /*1680*/  LDS R27, [R21+0x180] ;  /* 0x00018000151b7984 */ /* 0x000ee80000000800 */
[----:B------:R-:W-:Y:S04]  /*1690*/  LDS R29, [R21+0x280] ;  /* 0x00028000151d7984 */ /* 0x000fe80000000800 */
[----:B------:R-:W-:Y:S01]  /*16a0*/  LDS R25, [R21+0x300] ;  /* 0x0003000015197984 */ /* 0x000fe20000000800 */
[----:B0-----:R-:W-:-:S04]  /*16b0*/  FFMA R8, R12, R8, R11 ;  /* 0x000000080c087223 */ /* 0x001fc8000000000b */
[----:B-1----:R-:W-:Y:S02]  /*16c0*/  FFMA R9, R9, R13, R8 ;  /* 0x0000000d09097223 */ /* 0x002fe40000000008 */
[----:B------:R-:W-:Y:S02]  /*16d0*/  LDS R13, [R21+0x200] ;  /* 0x00020000150d7984 */ /* 0x000fe40000000800 */
[----:B--2---:R-:W-:Y:S02]  /*16e0*/  FFMA R14, R10, R14, R9 ;  /* 0x0000000e0a0e7223 */ /* 0x004fe40000000009 */
[----:B------:R-:W0:Y:S02]  /*16f0*/  LDS.128 R8, [R22+0x10] ;  /* 0x0000100016087984 */ /* 0x000e240000000c00 */
[----:B---3--:R-:W-:Y:S02]  /*1700*/  FFMA R15, R27, R15, R14 ;  /* 0x0000000f1b0f7223 */ /* 0x008fe4000000000e */
[----:B------:R-:W1:Y:S02]  /*1710*/  LDS R27, [R21+0x380] ;  /* 0x00038000151b7984 */ /* 0x000e640000000800 */
[----:B0-----:R-:W-:-:S02]  /*1720*/  FFMA R8, R8, R13, R15 ;  /* 0x0000000d08087223 */ /* 0x001fc4000000000f */
[----:B------:R-:W-:Y:S02]  /*1730*/  LDS.128 R12, [R22+0x20] ;  /* 0x00002000160c7984 */ /* 0x000fe40000000c00 */
[----:B------:R-:W-:Y:S02]  /*1740*/  FFMA R8, R29, R9, R8 ;  /* 0x000000091d087223 */ /* 0x000fe40000000008 */
[----:B------:R-:W0:Y:S02]  /*1750*/  LDS R9, [R21+0x400] ;  /* 0x0004000015097984 */ /* 0x000e240000000800 */
[----:B------:R-:W-:Y:S02]  /*1760*/  FFMA R8, R25, R10, R8 ;  /* 0x0000000a19087223 */ /* 0x000fe40000000008 */
[----:B------:R-:W2:Y:S02]  /*1770*/  LDS R29, [R21+0x480] ;  /* 0x00048000151d7984 */ /* 0x000ea40000000800 */
[----:B-1----:R-:W-:-:S02]  /*1780*/  FFMA R11, R27, R11, R8 ;  /* 0x0000000b1b0b7223 */ /* 0x002fc40000000008 */
[----:B------:R-:W1:Y:S02]  /*1790*/  LDS R25, [R21+0x500] ;  /* 0x0005000015197984 */ /* 0x000e640000000800 */
[----:B0-----:R-:W-:Y:S02]  /*17a0*/  FFMA R8, R12, R9, R11 ;  /* 0x000000090c087223 */ /* 0x001fe4000000000b */
[----:B------:R-:W0:Y:S02]  /*17b0*/  LDS R12, [R21+0x580] ;  /* 0x00058000150c7984 */ /* 0x000e240000000800 */
[----:B--2---:R-:W-:Y:S02]  /*17c0*/  FFMA R26, R29, R13, R8 ;  /* 0x0000000d1d1a7223 */ /* 0x004fe40000000008 */
[----:B------:R-:W-:Y:S02]  /*17d0*/  LDS R13, [R21+0x600] ;  /* 0x00060000150d7984 */ /* 0x000fe40000000800 */
[----:B-1----:R-:W-:-:S02]  /*17e0*/  FFMA R27, R25, R14, R26 ;  /* 0x0000000e191b7223 */ /* 0x002fc4000000001a */
[----:B------:R-:W1:Y:S04]  /*17f0*/  LDS.128 R8, [R22+0x30] ;  /* 0x0000300016087984 */ /* 0x000e680000000c00 */
[----:B------:R-:W2:Y:S04]  /*1800*/  LDS R29, [R21+0x680] ;  /* 0x00068000151d7984 */ /* 0x000ea80000000800 */
[----:B------:R-:W3:Y:S04]  /*1810*/  LDS R25, [R21+0x700] ;  /* 0x0007000015197984 */ /* 0x000ee80000000800 */
[----:B------:R-:W-:Y:S01]  /*1820*/  LDS R26, [R21+0x980] ;  /* 0x00098000151a7984 */ /* 0x000fe20000000800 */
[----:B0-----:R-:W-:-:S04]  /*1830*/  FFMA R15, R12, R15, R27 ;  /* 0x0000000f0c0f7223 */ /* 0x001fc8000000001b */
[----:B-1----:R-:W-:Y:S02]  /*1840*/  FFMA R12, R8, R13, R15 ;  /* 0x0000000d080c7223 */ /* 0x002fe4000000000f */
[----:B------:R-:W0:Y:S02]  /*1850*/  LDS R8, [R21+0x780] ;  /* 0x0007800015087984 */ /* 0x000e240000000800 */
[----:B--2---:R-:W-:Y:S02]  /*1860*/  FFMA R12, R29, R9, R12 ;  /* 0x000000091d0c7223 */ /* 0x004fe4000000000c */
[----:B------:R-:W-:Y:S02]  /*1870*/  LDS R9, [R21+0x800] ;  /* 0x0008000015097984 */ /* 0x000fe40000000800 */
[----:B---3--:R-:W-:Y:S02]  /*1880*/  FFMA R27, R25, R10, R12 ;  /* 0x0000000a191b7223 */ /* 0x008fe4000000000c */
[----:B------:R-:W1:Y:S04]  /*1890*/  LDS.128 R12, [R22+0x40] ;  /* 0x00004000160c7984 */ /* 0x000e680000000c00 */
[----:B------:R-:W2:Y:S04]  /*18a0*/  LDS R29, [R21+0x880] ;  /* 0x00088000151d7984 */ /* 0x000ea80000000800 */
[----:B------:R-:W3:Y:S01]  /*18b0*/  LDS R25, [R21+0x900] ;  /* 0x0009000015197984 */ /* 0x000ee20000000800 */
[----:B0-----:R-:W-:-:S04]  /*18c0*/  FFMA R11, R8, R11, R27 ;  /* 0x0000000b080b7223 */ /* 0x001fc8000000001b */
[----:B-1----:R-:W-:Y:S02]  /*18d0*/  FFMA R12, R12, R9, R11 ;  /* 0x000000090c0c7223 */ /* 0x002fe4000000000b */
[----:B------:R-:W-:Y:S02]  /*18e0*/  LDS.128 R8, [R22+0x50] ;  /* 0x0000500016087984 */ /* 0x000fe40000000c00 */
[----:B--2---:R-:W-:Y:S02]  /*18f0*/  FFMA R12, R29, R13, R12 ;  /* 0x0000000d1d0c7223 */ /* 0x004fe4000000000c */
[----:B------:R-:W0:Y:S02]  /*1900*/  LDS R13, [R21+0xa00] ;  /* 0x000a0000150d7984 */ /* 0x000e240000000800 */
[----:B---3--:R-:W-:Y:S02]  /*1910*/  FFMA R27, R25, R14, R12 ;  /* 0x0000000e191b7223 */ /* 0x008fe4000000000c */
[----:B------:R-:W1:Y:S02]  /*1920*/  LDS R29, [R21+0xa80] ;  /* 0x000a8000151d7984 */ /* 0x000e640000000800 */
[----:B------:R-:W-:-:S02]  /*1930*/  FFMA R15, R26, R15, R27 ;  /* 0x0000000f1a0f7223 */ /* 0x000fc4000000001b */
[----:B------:R-:W2:Y:S04]  /*1940*/  LDS R25, [R21+0xb00] ;  /* 0x000b000015197984 */ /* 0x000ea80000000800 */
[----:B------:R-:W3:Y:S01]  /*1950*/  LDS R26, [R21+0xb80] ;  /* 0x000b8000151a7984 */ /* 0x000ee20000000800 */
[----:B0-----:R-:W-:-:S03]  /*1960*/  FFMA R8, R8, R13, R15 ;  /* 0x0000000d08087223 */ /* 0x001fc6000000000f */
[----:B------:R-:W-:Y:S01]  /*1970*/  LDS.128 R12, [R22+0x60] ;  /* 0x00006000160c7984 */ /* 0x000fe20000000c00 */
[----:B-1----:R-:W-:-:S03]  /*1980*/  FFMA R8, R29, R9, R8 ;  /* 0x000000091d087223 */ /* 0x002fc60000000008 */
[----:B------:R-:W0:Y:S01]  /*1990*/  LDS R9, [R21+0xc00] ;  /* 0x000c000015097984 */ /* 0x000e220000000800 */
[----:B--2---:R-:W-:-:S03]  /*19a0*/  FFMA R27, R25, R10, R8 ;  /* 0x0000000a191b7223 */ /* 0x004fc60000000008 */
[----:B------:R-:W1:Y:S01]  /*19b0*/  LDS R29, [R21+0xc80] ;  /* 0x000c8000151d7984 */ /* 0x000e620000000800 */
[----:B---3--:R-:W-:-:S03]  /*19c0*/  FFMA R11, R26, R11, R27 ;  /* 0x0000000b1a0b7223 */ /* 0x008fc6000000001b */
[----:B------:R-:W2:Y:S04]  /*19d0*/  LDS R25, [R21+0xd00] ;  /* 0x000d000015197984 */ /* 0x000ea80000000800 */
[----:B------:R-:W3:Y:S04]  /*19e0*/  LDS R26, [R21+0xd80] ;  /* 0x000d8000151a7984 */ /* 0x000ee80000000800 */
[----:B------:R-:W-:Y:S01]  /*19f0*/  LDS R27, [R21+0xe80] ;  /* 0x000e8000151b7984 */ /* 0x000fe20000000800 */
[----:B0-----:R-:W-:-:S03]  /*1a00*/  FFMA R12, R12, R9, R11 ;  /* 0x000000090c0c7223 */ /* 0x001fc6000000000b */
[----:B------:R-:W-:Y:S01]  /*1a10*/  LDS.128 R8, [R22+0x70] ;  /* 0x0000700016087984 */ /* 0x000fe20000000c00 */
[----:B-1----:R-:W-:-:S03]  /*1a20*/  FFMA R12, R29, R13, R12 ;  /* 0x0000000d1d0c7223 */ /* 0x002fc6000000000c */
[----:B------:R-:W0:Y:S01]  /*1a30*/  LDS R13, [R21+0xe00] ;  /* 0x000e0000150d7984 */ /* 0x000e220000000800 */
[----:B--2---:R-:W-:-:S03]  /*1a40*/  FFMA R25, R25, R14, R12 ;  /* 0x0000000e19197223 */ /* 0x004fc6000000000c */
[----:B------:R-:W1:Y:S01]  /*1a50*/  LDS R12, [R21+0xf00] ;  /* 0x000f0000150c7984 */ /* 0x000e620000000800 */
[----:B---3--:R-:W-:-:S03]  /*1a60*/  FFMA R15, R26, R15, R25 ;  /* 0x0000000f1a0f7223 */ /* 0x008fc60000000019 */
[----:B------:R-:W2:Y:S01]  /*1a70*/  LDS R25, [R21+0xf80] ;  /* 0x000f800015197984 */ /* 0x000ea20000000800 */
[----:B0-----:R-:W-:-:S04]  /*1a80*/  FFMA R8, R8, R13, R15 ;  /* 0x0000000d08087223 */ /* 0x001fc8000000000f */
[----:B------:R-:W-:-:S04]  /*1a90*/  FFMA R9, R27, R9, R8 ;  /* 0x000000091b097223 */ /* 0x000fc80000000008 */
[----:B-1----:R-:W-:-:S04]  /*1aa0*/  FFMA R10, R12, R10, R9 ;  /* 0x0000000a0c0a7223 */ /* 0x002fc80000000009 */
[----:B--2---:R-:W-:Y:S01]  /*1ab0*/  FFMA R11, R25, R11, R10 ;  /* 0x0000000b190b7223 */ /* 0x004fe2000000000a */
[----:B------:R-:W-:Y:S06]  /*1ac0*/  BAR.SYNC.DEFER_BLOCKING 0x0 ;  /* 0x0000000000007b1d */ /* 0x000fec0000010000 */
[----:B------:R-:W-:Y:S05]  /*1ad0*/  @P0 BRA `(.L_x_11) ;  /* 0xffffffe8005c0947 */ /* 0x000fea000383ffff */
.L_x_0:
[----:B------:R-:W0:Y:S01]  /*1ae0*/  S2R R5, SR_TID.X ;  /* 0x0000000000057919 */ /* 0x000e220000002100 */
[----:B------:R-:W2:Y:S01]  /*1af0*/  LDCU.64 UR6, c[0x0][0x398] ;  /* 0x00007300ff0677ac */ /* 0x000ea20008000a00 */
[----:B-1----:R-:W1:Y:S01]  /*1b00*/  S2R R3, SR_TID.Y ;  /* 0x0000000000037919 */ /* 0x002e620000002200 */
[----:B0-----:R-:W-:Y:S01]  /*1b10*/  IMAD R5, R2, 0x20, R5 ;  /* 0x0000002002057824 */ /* 0x001fe200078e0205 */
[----:B-1----:R-:W-:-:S04]  /*1b20*/  LEA R0, R0, R3, 0x5 ;  /* 0x0000000300007211 */ /* 0x002fc800078e28ff */
[----:B--2---:R-:W-:-:S04]  /*1b30*/  ISETP.GE.AND P0, PT, R5, UR7, PT ;  /* 0x0000000705007c0c */ /* 0x004fc8000bf06270 */
[----:B------:R-:W-:-:S13]  /*1b40*/  ISETP.GE.OR P0, PT, R0, UR6, P0 ;  /* 0x0000000600007c0c */ /* 0x000fda0008706670 */
[----:B------:R-:W-:Y:S05]  /*1b50*/  @P0 EXIT ;  /* 0x000000000000094d */ /* 0x000fea0003800000 */
[----:B------:R-:W0:Y:S01]  /*1b60*/  LDC.64 R2, c[0x0][0x390] ;  /* 0x0000e400ff027b82 */ /* 0x000e220000000a00 */
[----:B------:R-:W-:-:S04]  /*1b70*/  IMAD R5, R0, UR7, R5 ;  /* 0x0000000700057c24 */ /* 0x000fc8000f8e0205 */
[----:B0-----:R-:W-:-:S05]  /*1b80*/  IMAD.WIDE R2, R5, 0x4, R2 ;  /* 0x0000000405027825 */ /* 0x001fca00078e0202 */
[----:B------:R-:W-:Y:S01]  /*1b90*/  STG.E desc[UR10][R2.64], R11 ;  /* 0x0000000b02007986 */ /* 0x000fe2000c10190a */
[----:B------:R-:W-:Y:S05]  /*1ba0*/  EXIT ;  /* 0x000000000000794d */ /* 0x000fea0003800000 */
.L_x_12:
[----:B------:R-:W-:-:S00]  /*1bb0*/  BRA `(.L_x_12) ;  /* 0xfffffffc00fc7947 */ /* 0x000fc0000383ffff */
[----:B------:R-:W-:-:S00]  /*1bc0*/  NOP ;  /* 0x0000000000007918 */ /* 0x000fc00000000000 */
        /* <DEDUP_REMOVED lines=11> */
.L_x_22:


//--------------------- .text._Z20matmul_tiled_cg_warpPfS_S_iii --------------------------
	.section	.text._Z20matmul_tiled_cg_warpPfS_S_iii,"ax",@progbits
	.align	128
        .global         _Z20matmul_tiled_cg_warpPfS_S_iii
        .type           _Z20matmul_tiled_cg_warpPfS_S_iii,@function
        .size           _Z20matmul_tiled_cg_warpPfS_S_iii,(.L_x_23 - _Z20matmul_tiled_cg_warpPfS_S_iii)
        .other          _Z20matmul_tiled_cg_warpPfS_S_iii,@"STO_CUDA_ENTRY STV_DEFAULT"
_Z20matmul_tiled_cg_warpPfS_S_iii:
.text._Z20matmul_tiled_cg_warpPfS_S_iii:
[----:B------:R-:W-:Y:S01]  /*0000*/  LDC R1, c[0x0][0x37c] ;  /* 0x0000df00ff017b82 */ /* 0x000fe20000000800 */
[----:B------:R-:W0:Y:S01]  /*0010*/  S2R R16, SR_TID.Y ;  /* 0x0000000000107919 */ /* 0x000e220000002200 */
[----:B------:R-:W1:Y:S01]  /*0020*/  LDCU UR10, c[0x0][0x3a0] ;  /* 0x00007400ff0a77ac */ /* 0x000e620008000800 */
[----:B------:R-:W-:Y:S01]  /*0030*/  HFMA2 R21, -RZ, RZ, 0, 0 ;  /* 0x00000000ff157431 */ /* 0x000fe200000001ff */
[----:B------:R-:W0:Y:S01]  /*0040*/  S2R R3, SR_CTAID.Y ;  /* 0x0000000000037919 */ /* 0x000e220000002600 */
[----:B------:R-:W2:Y:S01]  /*0050*/  LDCU.64 UR8, c[0x0][0x358] ;  /* 0x00006b00ff0877ac */ /* 0x000ea20008000a00 */
[----:B------:R-:W3:Y:S01]  /*0060*/  S2R R17, SR_TID.X ;  /* 0x0000000000117919 */ /* 0x000ee20000002100 */
[----:B------:R-:W3:Y:S01]  /*0070*/  S2R R2, SR_CTAID.X ;  /* 0x0000000000027919 */ /* 0x000ee20000002500 */
[----:B-1----:R-:W-:Y:S01]  /*0080*/  UISETP.GE.AND UP0, UPT, UR10, 0x1, UPT ;  /* 0x000000010a00788c */ /* 0x002fe2000bf06270 */
[----:B0-----:R-:W-:Y:S02]  /*0090*/  LEA R18, R3, R16, 0x5 ;  /* 0x0000001003127211 */ /* 0x001fe400078e28ff */
[----:B---3--:R-:W-:-:S06]  /*00a0*/  LEA R19, R2, R17, 0x5 ;  /* 0x0000001102137211 */ /* 0x008fcc00078e28ff */
[----:B--2---:R-:W-:Y:S05]  /*00b0*/  BRA.U !UP0, `(.L_x_13) ;  /* 0x0000000508cc7547 */ /* 0x004fea000b800000 */
[----:B------:R-:W0:Y:S01]  /*00c0*/  S2UR UR7, SR_CgaCtaId ;  /* 0x00000000000779c3 */ /* 0x000e220000008800 */
[----:B------:R-:W1:Y:S01]  /*00d0*/  LDCU UR11, c[0x0][0x39c] ;  /* 0x00007380ff0b77ac */ /* 0x000e620008000800 */
[----:B------:R-:W-:Y:S01]  /*00e0*/  MOV R21, RZ ;  /* 0x000000ff00157202 */ /* 0x000fe20000000f00 */
[----:B------:R-:W-:Y:S01]  /*00f0*/  IMAD R6, R18, UR10, R17 ;  /* 0x0000000a12067c24 */ /* 0x000fe2000f8e0211 */
[----:B------:R-:W-:Y:S01]  /*0100*/  UMOV UR5, 0x400 ;  /* 0x0000040000057882 */ /* 0x000fe20000000000 */
[----:B------:R-:W-:-:S03]  /*0110*/  UIADD3 UR4, UPT, UPT, UR10, 0x1f, URZ ;  /* 0x0000001f0a047890 */ /* 0x000fc6000fffe0ff */
[----:B------:R-:W2:Y:S01]  /*0120*/  LDC R0, c[0x0][0x39c] ;  /* 0x0000e700ff007b82 */ /* 0x000ea20000000800 */
[----:B------:R-:W-:Y:S02]  /*0130*/  UIADD3 UR6, UPT, UPT, UR5, 0x1000, URZ ;  /* 0x0000100005067890 */ /* 0x000fe4000fffe0ff */
[----:B------:R-:W-:Y:S01]  /*0140*/  USHF.R.U32.HI UR4, URZ, 0x5, UR4 ;  /* 0x00000005ff047899 */ /* 0x000fe20008011604 */
[----:B------:R-:W3:Y:S01]  /*0150*/  LDCU UR13, c[0x0][0x3a0] ;  /* 0x00007400ff0d77ac */ /* 0x000ee20008000800 */
[----:B------:R-:W4:Y:S01]  /*0160*/  LDCU UR12, c[0x0][0x398] ;  /* 0x00007300ff0c77ac */ /* 0x000f220008000800 */
[----:B-1----:R-:W-:Y:S01]  /*0170*/  IMAD R7, R16, UR11, R17 ;  /* 0x0000000b10077c24 */ /* 0x002fe2000f8e0211 */
[----:B------:R-:W-:Y:S02]  /*0180*/  UIADD3 UR4, UPT, UPT, -UR4, URZ, URZ ;  /* 0x000000ff04047290 */ /* 0x000fe4000fffe1ff */
[----:B0-----:R-:W-:Y:S02]  /*0190*/  ULEA UR5, UR7, UR5, 0x18 ;  /* 0x0000000507057291 */ /* 0x001fe4000f8ec0ff */
[----:B------:R-:W-:Y:S01]  /*01a0*/  LEA R7, R2, R7, 0x5 ;  /* 0x0000000702077211 */ /* 0x000fe200078e28ff */
[----:B------:R-:W-:-:S03]  /*01b0*/  ULEA UR6, UR7, UR6, 0x18 ;  /* 0x0000000607067291 */ /* 0x000fc6000f8ec0ff */
[----:B------:R-:W-:-:S03]  /*01c0*/  LEA R5, R16, UR5, 0x7 ;  /* 0x0000000510057c11 */ /* 0x000fc6000f8e38ff */
[C---:B------:R-:W-:Y:S02]  /*01d0*/  LEA R3, R17.reuse, UR6, 0x2 ;  /* 0x0000000611037c11 */ /* 0x040fe4000f8e10ff */
[----:B------:R-:W-:Y:S02]  /*01e0*/  LEA R4, R17, R5, 0x2 ;  /* 0x0000000511047211 */ /* 0x000fe400078e10ff */
[----:B---34-:R-:W-:-:S07]  /*01f0*/  LEA R2, R16, R3, 0x7 ;  /* 0x0000000310027211 */ /* 0x018fce00078e38ff */
.L_x_14:
[----:B------:R-:W-:Y:S01]  /*0200*/  ISETP.GE.AND P1, PT, R17, UR13, PT ;  /* 0x0000000d11007c0c */ /* 0x000fe2000bf26270 */
[----:B------:R-:W-:Y:S01]  /*0210*/  HFMA2 R24, -RZ, RZ, 0, 0 ;  /* 0x00000000ff187431 */ /* 0x000fe200000001ff */
[----:B------:R-:W-:Y:S02]  /*0220*/  ISETP.GE.AND P0, PT, R16, UR13, PT ;  /* 0x0000000d10007c0c */ /* 0x000fe4000bf06270 */
[----:B------:R-:W-:Y:S02]  /*0230*/  ISETP.GE.OR P1, PT, R18, UR12, P1 ;  /* 0x0000000c12007c0c */ /* 0x000fe40008f26670 */
[----:B--2---:R-:W-:Y:S02]  /*0240*/  ISETP.GE.OR P0, PT, R19, R0, P0 ;  /* 0x000000001300720c */ /* 0x004fe40000706670 */
[----:B------:R-:W-:-:S09]  /*0250*/  MOV R29, RZ ;  /* 0x000000ff001d7202 */ /* 0x000fd20000000f00 */
[----:B------:R-:W0:Y:S08]  /*0260*/  @!P1 LDC.64 R10, c[0x0][0x380] ;  /* 0x0000e000ff0a9b82 */ /* 0x000e300000000a00 */
[----:B------:R-:W1:Y:S01]  /*0270*/  @!P0 LDC.64 R8, c[0x0][0x388] ;  /* 0x0000e200ff088b82 */ /* 0x000e620000000a00 */
[----:B0-----:R-:W-:-:S05]  /*0280*/  @!P1 IMAD.WIDE.U32 R10, R6, 0x4, R10 ;  /* 0x00000004060a9825 */ /* 0x001fca00078e000a */
[----:B------:R-:W2:Y:S01]  /*0290*/  @!P1 LDG.E R29, desc[UR8][R10.64] ;  /* 0x000000080a1d9981 */ /* 0x000ea2000c1e1900 */
[----:B-1----:R-:W-:-:S05]  /*02a0*/  @!P0 IMAD.WIDE R22, R7, 0x4, R8 ;  /* 0x0000000407168825 */ /* 0x002fca00078e0208 */
[----:B------:R-:W3:Y:S01]  /*02b0*/  @!P0 LDG.E R24, desc[UR8][R22.64] ;  /* 0x0000000816188981 */ /* 0x000ee2000c1e1900 */
[----:B------:R-:W-:-:S04]  /*02c0*/  UIADD3 UR4, UPT, UPT, UR4, 0x1, URZ ;  /* 0x0000000104047890 */ /* 0x000fc8000fffe0ff */
[----:B------:R-:W-:Y:S01]  /*02d0*/  UISETP.NE.AND UP0, UPT, UR4, URZ, UPT ;  /* 0x000000ff0400728c */ /* 0x000fe2000bf05270 */
[----:B------:R-:W-:Y:S02]  /*02e0*/  IADD3 R16, PT, PT, R16, 0x20, RZ ;  /* 0x0000002010107810 */ /* 0x000fe40007ffe0ff */
[----:B------:R-:W-:Y:S02]  /*02f0*/  IADD3 R17, PT, PT, R17, 0x20, RZ ;  /* 0x0000002011117810 */ /* 0x000fe40007ffe0ff */
[----:B------:R-:W-:Y:S02]  /*0300*/  IADD3 R6, PT, PT, R6, 0x20, RZ ;  /* 0x0000002006067810 */ /* 0x000fe40007ffe0ff */
[----:B------:R-:W-:Y:S01]  /*0310*/  LEA R7, R0, R7, 0x5 ;  /* 0x0000000700077211 */ /* 0x000fe200078e28ff */
[----:B--2---:R-:W-:Y:S04]  /*0320*/  STS [R4], R29 ;  /* 0x0000001d04007388 */ /* 0x004fe80000000800 */
[----:B---3--:R-:W-:Y:S01]  /*0330*/  STS [R2], R24 ;  /* 0x0000001802007388 */ /* 0x008fe20000000800 */
[----:B------:R-:W-:Y:S06]  /*0340*/  BAR.SYNC.DEFER_BLOCKING 0x0 ;  /* 0x0000000000007b1d */ /* 0x000fec0000010000 */
[----:B------:R-:W-:Y:S04]  /*0350*/  LDS R28, [R3] ;  /* 0x00000000031c7984 */ /* 0x000fe80000000800 */
[----:B------:R-:W0:Y:S04]  /*0360*/  LDS.128 R12, [R5] ;  /* 0x00000000050c7984 */ /* 0x000e280000000c00 */
[----:B------:R-:W1:Y:S04]  /*0370*/  LDS R23, [R3+0x80] ;  /* 0x0000800003177984 */ /* 0x000e680000000800 */
[----:B------:R-:W2:Y:S04]  /*0380*/  LDS R27, [R3+0x100] ;  /* 0x00010000031b7984 */ /* 0x000ea80000000800 */
[----:B------:R-:W3:Y:S04]  /*0390*/  LDS R26, [R3+0x180] ;  /* 0x00018000031a7984 */ /* 0x000ee80000000800 */
[----:B------:R-:W-:Y:S04]  /*03a0*/  LDS R25, [R3+0x200] ;  /* 0x0002000003197984 */ /* 0x000fe80000000800 */
[----:B------:R-:W4:Y:S04]  /*03b0*/  LDS.128 R8, [R5+0x10] ;  /* 0x0000100005087984 */ /* 0x000f280000000c00 */
[----:B------:R-:W5:Y:S04]  /*03c0*/  LDS R20, [R3+0x280] ;  /* 0x0002800003147984 */ /* 0x000f680000000800 */
[----:B------:R-:W-:Y:S04]  /*03d0*/  LDS R24, [R3+0x380] ;  /* 0x0003800003187984 */ /* 0x000fe80000000800 */
[----:B------:R-:W-:Y:S01]  /*03e0*/  LDS R22, [R3+0x480] ;  /* 0x0004800003167984 */ /* 0x000fe20000000800 */
[----:B0-----:R-:W-:-:S03]  /*03f0*/  FFMA R12, R12, R28, R21 ;  /* 0x0000001c0c0c7223 */ /* 0x001fc60000000015 */
[----:B------:R-:W0:Y:S01]  /*0400*/  LDS R21, [R3+0x300] ;  /* 0x0003000003157984 */ /* 0x000e220000000800 */
[----:B-1----:R-:W-:-:S03]  /*0410*/  FFMA R12, R23, R13, R12 ;  /* 0x0000000d170c7223 */ /* 0x002fc6000000000c */
[----:B------:R-:W-:Y:S01]  /*0420*/  LDS R23, [R3+0x400] ;  /* 0x0004000003177984 */ /* 0x000fe20000000800 */
[----:B--2---:R-:W-:-:S04]  /*0430*/  FFMA R27, R27, R14, R12 ;  /* 0x0000000e1b1b7223 */ /* 0x004fc8000000000c */
[----:B---3--:R-:W-:Y:S02]  /*0440*/  FFMA R27, R26, R15, R27 ;  /* 0x0000000f1a1b7223 */ /* 0x008fe4000000001b */
[----:B------:R-:W1:Y:S04]  /*0450*/  LDS.128 R12, [R5+0x20] ;  /* 0x00002000050c7984 */ /* 0x000e680000000c00 */
[----:B------:R-:W-:Y:S01]  /*0460*/  LDS R26, [R3+0x580] ;  /* 0x00058000031a7984 */ /* 0x000fe20000000800 */
[----:B----4-:R-:W-:-:S03]  /*0470*/  FFMA R27, R8, R25, R27 ;  /* 0x00000019081b7223 */ /* 0x010fc6000000001b */
[----:B------:R-:W2:Y:S01]  /*0480*/  LDS R25, [R3+0x500] ;  /* 0x0005000003197984 */ /* 0x000ea20000000800 */
[----:B-----5:R-:W-:-:S04]  /*0490*/  FFMA R20, R20, R9, R27 ;  /* 0x0000000914147223 */ /* 0x020fc8000000001b */
[----:B0-----:R-:W-:Y:S02]  /*04a0*/  FFMA R21, R21, R10, R20 ;  /* 0x0000000a15157223 */ /* 0x001fe40000000014 */
[----:B------:R-:W-:Y:S02]  /*04b0*/  LDS R20, [R3+0x680] ;  /* 0x0006800003147984 */ /* 0x000fe40000000800 */
[----:B------:R-:W-:Y:S02]  /*04c0*/  FFMA R27, R24, R11, R21 ;  /* 0x0000000b181b7223 */ /* 0x000fe40000000015 */
[----:B------:R-:W-:Y:S04]  /*04d0*/  LDS R21, [R3+0x600] ;  /* 0x0006000003157984 */ /* 0x000fe80000000800 */
[----:B------:R-:W0:Y:S01]  /*04e0*/  LDS.128 R8, [R5+0x30] ;  /* 0x0000300005087984 */ /* 0x000e220000000c00 */
[----:B-1----:R-:W-:-:S03]  /*04f0*/  FFMA R27, R12, R23, R27 ;  /* 0x000000170c1b7223 */ /* 0x002fc6000000001b */
[----:B------:R-:W1:Y:S01]  /*0500*/  LDS R23, [R3+0x700] ;  /* 0x0007000003177984 */ /* 0x000e620000000800 */
[----:B------:R-:W-:-:S03]  /*0510*/  FFMA R22, R22, R13, R27 ;  /* 0x0000000d16167223 */ /* 0x000fc6000000001b */
[----:B------:R-:W3:Y:S01]  /*0520*/  LDS R24, [R3+0x780] ;  /* 0x0007800003187984 */ /* 0x000ee20000000800 */
[----:B--2---:R-:W-:-:S03]  /*0530*/  FFMA R25, R25, R14, R22 ;  /* 0x0000000e19197223 */ /* 0x004fc60000000016 */
[----:B------:R-:W-:Y:S01]  /*0540*/  LDS R22, [R3+0x880] ;  /* 0x0008800003167984 */ /* 0x000fe20000000800 */
[----:B------:R-:W-:-:S03]  /*0550*/  FFMA R27, R26, R15, R25 ;  /* 0x0000000f1a1b7223 */ /* 0x000fc60000000019 */
[----:B------:R-:W-:Y:S04]  /*0560*/  LDS R25, [R3+0x800] ;  /* 0x0008000003197984 */ /* 0x000fe80000000800 */
[----:B------:R-:W2:Y:S04]  /*0570*/  LDS.128 R12, [R5+0x40] ;  /* 0x00004000050c7984 */ /* 0x000ea80000000c00 */
[----:B------:R-:W-:Y:S01]  /*0580*/  LDS R26, [R3+0x980] ;  /* 0x00098000031a7984 */ /* 0x000fe20000000800 */
[----:B0-----:R-:W-:-:S03]  /*0590*/  FFMA R27, R8, R21, R27 ;  /* 0x00000015081b7223 */ /* 0x001fc6000000001b */
[----:B------:R-:W0:Y:S01]  /*05a0*/  LDS R21, [R3+0x900] ;  /* 0x0009000003157984 */ /* 0x000e220000000800 */
[----:B------:R-:W-:-:S04]  /*05b0*/  FFMA R20, R20, R9, R27 ;  /* 0x0000000914147223 */ /* 0x000fc8000000001b */
[----:B-1----:R-:W-:Y:S02]  /*05c0*/  FFMA R23, R23, R10, R20 ;  /* 0x0000000a17177223 */ /* 0x002fe40000000014 */
[----:B------:R-:W-:Y:S02]  /*05d0*/  LDS R20, [R3+0xa80] ;  /* 0x000a800003147984 */ /* 0x000fe40000000800 */
[----:B---3--:R-:W-:Y:S02]  /*05e0*/  FFMA R27, R24, R11, R23 ;  /* 0x0000000b181b7223 */ /* 0x008fe40000000017 */
[----:B------:R-:W-:Y:S04]  /*05f0*/  LDS R23, [R3+0xa00] ;  /* 0x000a000003177984 */ /* 0x000fe80000000800 */
[----:B------:R-:W1:Y:S01]  /*0600*/  LDS.128 R8, [R5+0x50] ;  /* 0x0000500005087984 */ /* 0x000e620000000c00 */
[----:B--2---:R-:W-:-:S03]  /*0610*/  FFMA R27, R12, R25, R27 ;  /* 0x000000190c1b7223 */ /* 0x004fc6000000001b */
[----:B------:R-:W2:Y:S01]  /*0620*/  LDS R25, [R3+0xb00] ;  /* 0x000b000003197984 */ /* 0x000ea20000000800 */
[----:B------:R-:W-:-:S03]  /*0630*/  FFMA R12, R22, R13, R27 ;  /* 0x0000000d160c7223 */ /* 0x000fc6000000001b */
[----:B------:R-:W3:Y:S04]  /*0640*/  LDS R22, [R3+0xb80] ;  /* 0x000b800003167984 */ /* 0x000ee80000000800 */
[----:B------:R-:W-:Y:S01]  /*0650*/  LDS R24, [R3+0xc80] ;  /* 0x000c800003187984 */ /* 0x000fe20000000800 */
[----:B0-----:R-:W-:-:S04]  /*0660*/  FFMA R21, R21, R14, R12 ;  /* 0x0000000e15157223 */ /* 0x001fc8000000000c */
[----:B------:R-:W-:Y:S02]  /*0670*/  FFMA R27, R26, R15, R21 ;  /* 0x0000000f1a1b7223 */ /* 0x000fe40000000015 */
[----:B------:R-:W-:Y:S04]  /*0680*/  LDS R21, [R3+0xc00] ;  /* 0x000c000003157984 */ /* 0x000fe80000000800 */
[----:B------:R-:W0:Y:S01]  /*0690*/  LDS.128 R12, [R5+0x60] ;  /* 0x00006000050c7984 */ /* 0x000e220000000c00 */
[----:B-1----:R-:W-:-:S04]  /*06a0*/  FFMA R23, R8, R23, R27 ;  /* 0x0000001708177223 */ /* 0x002fc8000000001b */
[----:B------:R-:W-:Y:S02]  /*06b0*/  FFMA R8, R20, R9, R23 ;  /* 0x0000000914087223 */ /* 0x000fe40000000017 */
[----:B------:R-:W1:Y:S02]  /*06c0*/  LDS R23, [R3+0xd00] ;  /* 0x000d000003177984 */ /* 0x000e640000000800 */
[----:B--2---:R-:W-:Y:S02]  /*06d0*/  FFMA R25, R25, R10, R8 ;  /* 0x0000000a19197223 */ /* 0x004fe40000000008 */
[----:B------:R-:W2:Y:S02]  /*06e0*/  LDS R20, [R3+0xd80] ;  /* 0x000d800003147984 */ /* 0x000ea40000000800 */
[----:B---3--:R-:W-:Y:S02]  /*06f0*/  FFMA R27, R22, R11, R25 ;  /* 0x0000000b161b7223 */ /* 0x008fe40000000019 */
[----:B------:R-:W-:Y:S04]  /*0700*/  LDS R25, [R3+0xe00] ;  /* 0x000e000003197984 */ /* 0x000fe80000000800 */
[----:B------:R-:W3:Y:S04]  /*0710*/  LDS.128 R8, [R5+0x70] ;  /* 0x0000700005087984 */ /* 0x000ee80000000c00 */
[----:B------:R-:W4:Y:S01]  /*0720*/  LDS R22, [R3+0xe80] ;  /* 0x000e800003167984 */ /* 0x000f220000000800 */
[----:B0-----:R-:W-:-:S03]  /*0730*/  FFMA R27, R12, R21, R27 ;  /* 0x000000150c1b7223 */ /* 0x001fc6000000001b */
[----:B------:R-:W0:Y:S04]  /*0740*/  LDS R21, [R3+0xf00] ;  /* 0x000f000003157984 */ /* 0x000e280000000800 */
[----:B------:R-:W5:Y:S01]  /*0750*/  LDS R12, [R3+0xf80] ;  /* 0x000f8000030c7984 */ /* 0x000f620000000800 */
[----:B------:R-:W-:-:S04]  /*0760*/  FFMA R24, R24, R13, R27 ;  /* 0x0000000d18187223 */ /* 0x000fc8000000001b */
[----:B-1----:R-:W-:-:S04]  /*0770*/  FFMA R23, R23, R14, R24 ;  /* 0x0000000e17177223 */ /* 0x002fc80000000018 */
[----:B--2---:R-:W-:-:S04]  /*0780*/  FFMA R15, R20, R15, R23 ;  /* 0x0000000f140f7223 */ /* 0x004fc80000000017 */
[----:B---3--:R-:W-:-:S04]  /*0790*/  FFMA R15, R8, R25, R15 ;  /* 0x00000019080f7223 */ /* 0x008fc8000000000f */
[----:B----4-:R-:W-:-:S04]  /*07a0*/  FFMA R22, R22, R9, R15 ;  /* 0x0000000916167223 */ /* 0x010fc8000000000f */
[----:B0-----:R-:W-:-:S04]  /*07b0*/  FFMA R21, R21, R10, R22 ;  /* 0x0000000a15157223 */ /* 0x001fc80000000016 */
[----:B-----5:R-:W-:Y:S01]  /*07c0*/  FFMA R21, R12, R11, R21 ;  /* 0x0000000b0c157223 */ /* 0x020fe20000000015 */
[----:B------:R-:W-:Y:S06]  /*07d0*/  BAR.SYNC.DEFER_BLOCKING 0x0 ;  /* 0x0000000000007b1d */ /* 0x000fec0000010000 */
[----:B------:R-:W-:Y:S05]  /*07e0*/  BRA.U UP0, `(.L_x_14) ;  /* 0xfffffff900847547 */ /* 0x000fea000b83ffff */
.L_x_13:
[----:B------:R-:W0:Y:S02]  /*07f0*/  LDCU.64 UR4, c[0x0][0x398] ;  /* 0x00007300ff0477ac */ /* 0x000e240008000a00 */
[----:B0-----:R-:W-:-:S04]  /*0800*/  ISETP.GE.AND P0, PT, R19, UR5, PT ;  /* 0x0000000513007c0c */ /* 0x001fc8000bf06270 */
[----:B------:R-:W-:-:S13]  /*0810*/  ISETP.GE.OR P0, PT, R18, UR4, P0 ;  /* 0x0000000412007c0c */ /* 0x000fda0008706670 */
[----:B------:R-:W-:Y:S05]  /*0820*/  @P0 EXIT ;  /* 0x000000000000094d */ /* 0x000fea0003800000 */
[----:B------:R-:W0:Y:S01]  /*0830*/  LDC.64 R2, c[0x0][0x390] ;  /* 0x0000e400ff027b82 */ /* 0x000e220000000a00 */
[----:B------:R-:W-:-:S04]  /*0840*/  IMAD R19, R18, UR5, R19 ;  /* 0x0000000512137c24 */ /* 0x000fc8000f8e0213 */
[----:B0-----:R-:W-:-:S05]  /*0850*/  IMAD.WIDE R2, R19, 0x4, R2 ;  /* 0x0000000413027825 */ /* 0x001fca00078e0202 */
[----:B------:R-:W-:Y:S01]  /*0860*/  STG.E desc[UR8][R2.64], R21 ;  /* 0x0000001502007986 */ /* 0x000fe2000c101908 */
[----:B------:R-:W-:Y:S05]  /*0870*/  EXIT ;  /* 0x000000000000794d */ /* 0x000fea0003800000 */
.L_x_15:
        /* <DEDUP_REMOVED lines=16> */
.L_x_23:


//--------------------- .text._Z21matmul_tiled_cg_basicPfS_S_iii --------------------------
	.section	.text._Z21matmul_tiled_cg_basicPfS_S_iii,"ax",@progbits
	.align	128
        .global         _Z21matmul_tiled_cg_basicPfS_S_iii
        .type           _Z21matmul_tiled_cg_basicPfS_S_iii,@function
        .size           _Z21matmul_tiled_cg_basicPfS_S_iii,(.L_x_24 - _Z21matmul_tiled_cg_basicPfS_S_iii)
        .other          _Z21matmul_tiled_cg_basicPfS_S_iii,@"STO_CUDA_ENTRY STV_DEFAULT"
_Z21matmul_tiled_cg_basicPfS_S_iii:
.text._Z21matmul_tiled_cg_basicPfS_S_iii:
        /* <DEDUP_REMOVED lines=32> */
.L_x_17:
        /* <DEDUP_REMOVED lines=95> */
.L_x_16:
        /* <DEDUP_REMOVED lines=9> */
.L_x_18:
        /* <DEDUP_REMOVED lines=16> */
.L_x_24:


//--------------------- .text._Z21matmul_tiled_baselinePfS_S_iii --------------------------
	.section	.text._Z21matmul_tiled_baselinePfS_S_iii,"ax",@progbits
	.align	128
        .global         _Z21matmul_tiled_baselinePfS_S_iii
        .type           _Z21matmul_tiled_baselinePfS_S_iii,@function
        .size           _Z21matmul_tiled_baselinePfS_S_iii,(.L_x_25 - _Z21matmul_tiled_baselinePfS_S_iii)
        .other          _Z21matmul_tiled_baselinePfS_S_iii,@"STO_CUDA_ENTRY STV_DEFAULT"
_Z21matmul_tiled_baselinePfS_S_iii:
.text._Z21matmul_tiled_baselinePfS_S_iii:
        /* <DEDUP_REMOVED lines=32> */
.L_x_20:
        /* <DEDUP_REMOVED lines=14> */
[----:B------:R-:W-:Y:S01]  /*02e0*/  IADD3 R16, PT, PT, R16, 0x20, RZ ;  /* 0x0000002010107810 */ /* 0x000fe20007ffe0ff */
        /* <DEDUP_REMOVED lines=72> */
[----:B----4-:R-:W-:Y:S01]  /*0770*/  FFMA R22, R22, R9, R15 ;  /* 0x0000000916167223 */ /* 0x010fe2000000000f */
[----:B------:R-:W-:Y:S02]  /*0780*/  IADD3 R17, PT, PT, R17, 0x20, RZ ;  /* 0x0000002011117810 */ /* 0x000fe40007ffe0ff */
[----:B------:R-:W-:Y:S02]  /*0790*/  IADD3 R6, PT, PT, R6, 0x20, RZ ;  /* 0x0000002006067810 */ /* 0x000fe40007ffe0ff */
[----:B------:R-:W-:Y:S01]  /*07a0*/  LEA R7, R0, R7, 0x5 ;  /* 0x0000000700077211 */ /* 0x000fe200078e28ff */
[----:B0-----:R-:W-:-:S04]  /*07b0*/  FFMA R21, R21, R10, R22 ;  /* 0x0000000a15157223 */ /* 0x001fc80000000016 */
[----:B-----5:R-:W-:Y:S01]  /*07c0*/  FFMA R21, R12, R11, R21 ;  /* 0x0000000b0c157223 */ /* 0x020fe20000000015 */
[----:B------:R-:W-:Y:S06]  /*07d0*/  BAR.SYNC.DEFER_BLOCKING 0x0 ;  /* 0x0000000000007b1d */ /* 0x000fec0000010000 */
[----:B------:R-:W-:Y:S05]  /*07e0*/  BRA.U UP0, `(.L_x_20) ;  /* 0xfffffff900847547 */ /* 0x000fea000b83ffff */
.L_x_19:
        /* <DEDUP_REMOVED lines=9> */
.L_x_21:
        /* <DEDUP_REMOVED lines=16> */
.L_x_25:


//--------------------- .nv.shared._Z20matmul_tiled_cg_coopPfS_S_iii --------------------------
	.section	.nv.shared._Z20matmul_tiled_cg_coopPfS_S_iii,"aw",@nobits
	.sectionflags	@""
	.align	4
.nv.shared._Z20matmul_tiled_cg_coopPfS_S_iii:
	.zero		9216


//--------------------- .nv.shared.reserved.0     --------------------------
	.section	.nv.shared.reserved.0,"aw",@nobits
	.weak		__nv_reservedSMEM_offset_0_alias
	.size		__nv_reservedSMEM_offset_0_alias, 0, 64
	.other		__nv_reservedSMEM_offset_0_alias,@"STO_CUDA_RESERVED_SHARED STV_DEFAULT"
__nv_reservedSMEM_offset_0_alias:
	.zero		0
	.zero		64


//--------------------- .nv.shared._Z20matmul_tiled_cg_warpPfS_S_iii --------------------------
	.section	.nv.shared._Z20matmul_tiled_cg_warpPfS_S_iii,"aw",@nobits
	.sectionflags	@""
	.align	4
.nv.shared._Z20matmul_tiled_cg_warpPfS_S_iii:
	.zero		9216


//--------------------- .nv.shared._Z21matmul_tiled_cg_basicPfS_S_iii --------------------------
	.section	.nv.shared._Z21matmul_tiled_cg_basicPfS_S_iii,"aw",@nobits
	.sectionflags	@""
	.align	4
.nv.shared._Z21matmul_tiled_cg_basicPfS_S_iii:
	.zero		9216


//--------------------- .nv.shared._Z21matmul_tiled_baselinePfS_S_iii --------------------------
	.section	.nv.shared._Z21matmul_tiled_baselinePfS_S_iii,"aw",@nobits
	.sectionflags	@""
	.align	4
.nv.shared._Z21matmul_tiled_baselinePfS_S_iii:
	.zero		9216


//--------------------- .nv.constant0._Z20matmul_tiled_cg_coopPfS_S_iii --------------------------
	.section	.nv.constant0._Z20matmul_tiled_cg_coopPfS_S_iii,"a",@progbits
	.sectionflags	@""
	.align	4
.nv.constant0._Z20matmul_tiled_cg_coopPfS_S_iii:
	.zero		932


//--------------------- .nv.constant0._Z20matmul_tiled_cg_warpPfS_S_iii --------------------------
	.section	.nv.constant0._Z20matmul_tiled_cg_warpPfS_S_iii,"a",@progbits
	.sectionflags	@""
	.align	4
.nv.constant0._Z20matmul_tiled_cg_warpPfS_S_iii:
	.zero		932


//--------------------- .nv.constant0._Z21matmul_tiled_cg_basicPfS_S_iii --------------------------
	.section	.nv.constant0._Z21matmul_tiled_cg_basicPfS_S_iii,"a",@progbits
	.sectionflags	@""
	.align	4
.nv.constant0._Z21matmul_tiled_cg_basicPfS_S_iii:
	.zero		932


//--------------------- .nv.constant0._Z21matmul_tiled_baselinePfS_S_iii --------------------------
	.section	.nv.constant0._Z21matmul_tiled_baselinePfS_S_iii,"a",@progbits
	.sectionflags	@""
	.align	4
.nv.constant0._Z21matmul_tiled_baselinePfS_S_iii:
	.zero		932


//--------------------- SYMBOLS --------------------------

	.type		.nv.reservedSmem.offset0,@object
	.size		.nv.reservedSmem.offset0,0x4
	.type		.nv.reservedSmem.cap,@object
	.size		.nv.reservedSmem.cap,0x4
